//
// Generated by NVIDIA NVVM Compiler
//
// Compiler Build ID: CL-36424714
// Cuda compilation tools, release 13.0, V13.0.88
// Based on NVVM 20.0.0
//

.version 9.0
.target sm_100
.address_size 64

	// .globl	_Z9ff_singleP7double2S0_S0_S0_PdPKdS3_S3_S3_S3_S3_
.const .align 8 .b8 box_min[24];
.const .align 8 .b8 box_max[24];
.const .align 8 .f64 sigt;
.const .align 4 .u32 vSize;
.const .align 4 .u32 lSize;
.const .align 4 .u32 wSize;
.const .align 8 .b8 fastConstCopy[40];

.visible .entry _Z9ff_singleP7double2S0_S0_S0_PdPKdS3_S3_S3_S3_S3_(
	.param .u64 .ptr .align 1 _Z9ff_singleP7double2S0_S0_S0_PdPKdS3_S3_S3_S3_S3__param_0,
	.param .u64 .ptr .align 1 _Z9ff_singleP7double2S0_S0_S0_PdPKdS3_S3_S3_S3_S3__param_1,
	.param .u64 .ptr .align 1 _Z9ff_singleP7double2S0_S0_S0_PdPKdS3_S3_S3_S3_S3__param_2,
	.param .u64 .ptr .align 1 _Z9ff_singleP7double2S0_S0_S0_PdPKdS3_S3_S3_S3_S3__param_3,
	.param .u64 .ptr .align 1 _Z9ff_singleP7double2S0_S0_S0_PdPKdS3_S3_S3_S3_S3__param_4,
	.param .u64 .ptr .align 1 _Z9ff_singleP7double2S0_S0_S0_PdPKdS3_S3_S3_S3_S3__param_5,
	.param .u64 .ptr .align 1 _Z9ff_singleP7double2S0_S0_S0_PdPKdS3_S3_S3_S3_S3__param_6,
	.param .u64 .ptr .align 1 _Z9ff_singleP7double2S0_S0_S0_PdPKdS3_S3_S3_S3_S3__param_7,
	.param .u64 .ptr .align 1 _Z9ff_singleP7double2S0_S0_S0_PdPKdS3_S3_S3_S3_S3__param_8,
	.param .u64 .ptr .align 1 _Z9ff_singleP7double2S0_S0_S0_PdPKdS3_S3_S3_S3_S3__param_9,
	.param .u64 .ptr .align 1 _Z9ff_singleP7double2S0_S0_S0_PdPKdS3_S3_S3_S3_S3__param_10
)
{
	.reg .pred 	%p<17>;
	.reg .b32 	%r<69>;
	.reg .b32 	%f<3>;
	.reg .b64 	%rd<70>;
	.reg .b64 	%fd<194>;

	ld.param.u64 	%rd10, [_Z9ff_singleP7double2S0_S0_S0_PdPKdS3_S3_S3_S3_S3__param_0];
	ld.param.u64 	%rd11, [_Z9ff_singleP7double2S0_S0_S0_PdPKdS3_S3_S3_S3_S3__param_1];
	ld.param.u64 	%rd18, [_Z9ff_singleP7double2S0_S0_S0_PdPKdS3_S3_S3_S3_S3__param_2];
	ld.param.u64 	%rd19, [_Z9ff_singleP7double2S0_S0_S0_PdPKdS3_S3_S3_S3_S3__param_3];
	ld.param.u64 	%rd20, [_Z9ff_singleP7double2S0_S0_S0_PdPKdS3_S3_S3_S3_S3__param_4];
	ld.param.u64 	%rd13, [_Z9ff_singleP7double2S0_S0_S0_PdPKdS3_S3_S3_S3_S3__param_6];
	ld.param.u64 	%rd14, [_Z9ff_singleP7double2S0_S0_S0_PdPKdS3_S3_S3_S3_S3__param_7];
	ld.param.u64 	%rd15, [_Z9ff_singleP7double2S0_S0_S0_PdPKdS3_S3_S3_S3_S3__param_8];
	ld.param.u64 	%rd17, [_Z9ff_singleP7double2S0_S0_S0_PdPKdS3_S3_S3_S3_S3__param_10];
	cvta.to.global.u64 	%rd1, %rd18;
	cvta.to.global.u64 	%rd2, %rd19;
	cvta.to.global.u64 	%rd3, %rd20;
	mov.u32 	%r22, %ctaid.x;
	mov.u32 	%r23, %ntid.x;
	mov.u32 	%r24, %tid.x;
	mad.lo.s32 	%r1, %r22, %r23, %r24;
	ld.const.u32 	%r2, [vSize];
	ld.const.u32 	%r3, [wSize];
	mul.lo.s32 	%r25, %r3, %r2;
	setp.ge.s32 	%p1, %r1, %r25;
	@%p1 bra 	$L__BB0_12;
	ld.param.u64 	%rd68, [_Z9ff_singleP7double2S0_S0_S0_PdPKdS3_S3_S3_S3_S3__param_9];
	ld.param.u64 	%rd67, [_Z9ff_singleP7double2S0_S0_S0_PdPKdS3_S3_S3_S3_S3__param_5];
	cvta.to.global.u64 	%rd21, %rd67;
	cvta.to.global.u64 	%rd22, %rd13;
	cvta.to.global.u64 	%rd23, %rd14;
	cvta.to.global.u64 	%rd24, %rd15;
	cvta.to.global.u64 	%rd25, %rd68;
	cvta.to.global.u64 	%rd26, %rd17;
	rem.s32 	%r26, %r1, %r2;
	cvt.s64.s32 	%rd4, %r26;
	mul.wide.s32 	%rd27, %r26, 8;
	add.s64 	%rd28, %rd21, %rd27;
	ld.global.f64 	%fd19, [%rd28];
	add.s64 	%rd29, %rd22, %rd27;
	ld.global.f64 	%fd20, [%rd29];
	add.s64 	%rd30, %rd23, %rd27;
	ld.global.f64 	%fd21, [%rd30];
	add.s64 	%rd31, %rd24, %rd27;
	ld.global.f64 	%fd22, [%rd31];
	add.s64 	%rd32, %rd25, %rd27;
	ld.global.f64 	%fd23, [%rd32];
	add.s64 	%rd33, %rd26, %rd27;
	ld.global.f64 	%fd24, [%rd33];
	setp.gtu.f64 	%p2, %fd22, 0d0000000000000000;
	ld.const.f64 	%fd25, [box_max];
	ld.const.f64 	%fd26, [fastConstCopy];
	ld.const.f64 	%fd27, [box_min];
	selp.f64 	%fd28, %fd26, %fd27, %p2;
	selp.f64 	%fd29, %fd25, %fd26, %p2;
	sub.f64 	%fd30, %fd29, %fd28;
	abs.f64 	%fd31, %fd22;
	div.rn.f64 	%fd32, %fd30, %fd31;
	setp.gtu.f64 	%p3, %fd23, 0d0000000000000000;
	ld.const.f64 	%fd33, [box_max+8];
	ld.const.f64 	%fd34, [fastConstCopy+8];
	ld.const.f64 	%fd35, [box_min+8];
	selp.f64 	%fd36, %fd34, %fd35, %p3;
	selp.f64 	%fd37, %fd33, %fd34, %p3;
	sub.f64 	%fd38, %fd37, %fd36;
	abs.f64 	%fd39, %fd23;
	div.rn.f64 	%fd40, %fd38, %fd39;
	setp.gtu.f64 	%p4, %fd24, 0d0000000000000000;
	ld.const.f64 	%fd41, [box_max+16];
	ld.const.f64 	%fd42, [fastConstCopy+16];
	ld.const.f64 	%fd43, [box_min+16];
	selp.f64 	%fd44, %fd42, %fd43, %p4;
	selp.f64 	%fd45, %fd41, %fd42, %p4;
	sub.f64 	%fd46, %fd45, %fd44;
	abs.f64 	%fd47, %fd24;
	div.rn.f64 	%fd48, %fd46, %fd47;
	min.f64 	%fd49, %fd32, %fd40;
	min.f64 	%fd50, %fd49, %fd48;
	mul.f64 	%fd51, %fd21, %fd42;
	fma.rn.f64 	%fd52, %fd20, %fd34, %fd51;
	fma.rn.f64 	%fd1, %fd19, %fd26, %fd52;
	ld.const.f64 	%fd53, [sigt];
	neg.f64 	%fd54, %fd53;
	mul.f64 	%fd2, %fd50, %fd54;
	fma.rn.f64 	%fd55, %fd2, 0d3FF71547652B82FE, 0d4338000000000000;
	{
	.reg .b32 %temp; 
	mov.b64 	{%r4, %temp}, %fd55;
	}
	mov.f64 	%fd56, 0dC338000000000000;
	add.rn.f64 	%fd57, %fd55, %fd56;
	fma.rn.f64 	%fd58, %fd57, 0dBFE62E42FEFA39EF, %fd2;
	fma.rn.f64 	%fd59, %fd57, 0dBC7ABC9E3B39803F, %fd58;
	fma.rn.f64 	%fd60, %fd59, 0d3E5ADE1569CE2BDF, 0d3E928AF3FCA213EA;
	fma.rn.f64 	%fd61, %fd60, %fd59, 0d3EC71DEE62401315;
	fma.rn.f64 	%fd62, %fd61, %fd59, 0d3EFA01997C89EB71;
	fma.rn.f64 	%fd63, %fd62, %fd59, 0d3F2A01A014761F65;
	fma.rn.f64 	%fd64, %fd63, %fd59, 0d3F56C16C1852B7AF;
	fma.rn.f64 	%fd65, %fd64, %fd59, 0d3F81111111122322;
	fma.rn.f64 	%fd66, %fd65, %fd59, 0d3FA55555555502A1;
	fma.rn.f64 	%fd67, %fd66, %fd59, 0d3FC5555555555511;
	fma.rn.f64 	%fd68, %fd67, %fd59, 0d3FE000000000000B;
	fma.rn.f64 	%fd69, %fd68, %fd59, 0d3FF0000000000000;
	fma.rn.f64 	%fd70, %fd69, %fd59, 0d3FF0000000000000;
	{
	.reg .b32 %temp; 
	mov.b64 	{%r5, %temp}, %fd70;
	}
	{
	.reg .b32 %temp; 
	mov.b64 	{%temp, %r6}, %fd70;
	}
	shl.b32 	%r27, %r4, 20;
	add.s32 	%r28, %r27, %r6;
	mov.b64 	%fd191, {%r5, %r28};
	{
	.reg .b32 %temp; 
	mov.b64 	{%temp, %r29}, %fd2;
	}
	mov.b32 	%f2, %r29;
	abs.f32 	%f1, %f2;
	setp.lt.f32 	%p5, %f1, 0f4086232B;
	@%p5 bra 	$L__BB0_4;
	setp.lt.f64 	%p6, %fd2, 0d0000000000000000;
	add.f64 	%fd71, %fd2, 0d7FF0000000000000;
	selp.f64 	%fd191, 0d0000000000000000, %fd71, %p6;
	setp.geu.f32 	%p7, %f1, 0f40874800;
	@%p7 bra 	$L__BB0_4;
	shr.u32 	%r30, %r4, 31;
	add.s32 	%r31, %r4, %r30;
	shr.s32 	%r32, %r31, 1;
	shl.b32 	%r33, %r32, 20;
	add.s32 	%r34, %r6, %r33;
	mov.b64 	%fd72, {%r5, %r34};
	sub.s32 	%r35, %r4, %r32;
	shl.b32 	%r36, %r35, 20;
	add.s32 	%r37, %r36, 1072693248;
	mov.b32 	%r38, 0;
	mov.b64 	%fd73, {%r38, %r37};
	mul.f64 	%fd191, %fd73, %fd72;
$L__BB0_4:
	mul.f64 	%fd74, %fd1, 0dC000000000000000;
	{
	.reg .b32 %temp; 
	mov.b64 	{%temp, %r39}, %fd74;
	}
	shl.b32 	%r40, %r39, 1;
	setp.gt.u32 	%p8, %r40, -2038431744;
	mov.f64 	%fd75, 0d0000000000000000;
	mul.rn.f64 	%fd76, %fd74, %fd75;
	selp.f64 	%fd7, %fd76, %fd74, %p8;
	{
	.reg .b32 %temp; 
	mov.b64 	{%r41, %temp}, %fd7;
	}
	{
	.reg .b32 %temp; 
	mov.b64 	{%temp, %r42}, %fd7;
	}
	add.s32 	%r43, %r42, 1048576;
	mov.b64 	%fd77, {%r41, %r43};
	cvt.rni.f64.f64 	%fd78, %fd77;
	cvt.rzi.s64.f64 	%rd34, %fd78;
	cvt.u32.u64 	%r44, %rd34;
	fma.rn.f64 	%fd79, %fd78, 0dBFE0000000000000, %fd7;
	mul.f64 	%fd80, %fd79, 0d3CA1A62633145C07;
	fma.rn.f64 	%fd81, %fd79, 0d400921FB54442D18, %fd80;
	mul.rn.f64 	%fd82, %fd81, %fd81;
	fma.rn.f64 	%fd83, %fd82, 0dBDA8FF8320FD8164, 0d3E21EEA7C1EF8528;
	fma.rn.f64 	%fd84, %fd83, %fd82, 0dBE927E4F8E06E6D9;
	fma.rn.f64 	%fd85, %fd84, %fd82, 0d3EFA01A019DDBCE9;
	fma.rn.f64 	%fd86, %fd85, %fd82, 0dBF56C16C16C15D47;
	fma.rn.f64 	%fd87, %fd86, %fd82, 0d3FA5555555555551;
	fma.rn.f64 	%fd88, %fd87, %fd82, 0dBFE0000000000000;
	fma.rn.f64 	%fd89, %fd88, %fd82, 0d3FF0000000000000;
	fma.rn.f64 	%fd90, %fd82, 0d3DE5DB65F9785EBA, 0dBE5AE5F12CB0D246;
	fma.rn.f64 	%fd91, %fd90, %fd82, 0d3EC71DE369ACE392;
	fma.rn.f64 	%fd92, %fd91, %fd82, 0dBF2A01A019DB62A1;
	fma.rn.f64 	%fd93, %fd92, %fd82, 0d3F81111111110818;
	fma.rn.f64 	%fd94, %fd93, %fd82, 0dBFC5555555555554;
	fma.rn.f64 	%fd95, %fd94, %fd82, 0d0000000000000000;
	fma.rn.f64 	%fd96, %fd95, %fd81, %fd81;
	and.b64  	%rd35, %rd34, 1;
	setp.eq.b64 	%p9, %rd35, 1;
	{
	.reg .b32 %temp; 
	mov.b64 	{%temp, %r45}, %fd96;
	}
	{
	.reg .b32 %temp; 
	mov.b64 	{%r46, %temp}, %fd96;
	}
	xor.b32  	%r47, %r45, -2147483648;
	mov.b64 	%fd97, {%r46, %r47};
	selp.f64 	%fd192, %fd89, %fd96, %p9;
	selp.f64 	%fd193, %fd97, %fd89, %p9;
	and.b32  	%r48, %r44, 2;
	setp.eq.s32 	%p10, %r48, 0;
	@%p10 bra 	$L__BB0_6;
	{
	.reg .b32 %temp; 
	mov.b64 	{%temp, %r49}, %fd192;
	}
	{
	.reg .b32 %temp; 
	mov.b64 	{%r50, %temp}, %fd192;
	}
	xor.b32  	%r51, %r49, -2147483648;
	mov.b64 	%fd192, {%r50, %r51};
	{
	.reg .b32 %temp; 
	mov.b64 	{%temp, %r52}, %fd193;
	}
	{
	.reg .b32 %temp; 
	mov.b64 	{%r53, %temp}, %fd193;
	}
	xor.b32  	%r54, %r52, -2147483648;
	mov.b64 	%fd193, {%r53, %r54};
$L__BB0_6:
	mov.f64 	%fd98, 0d0000000000000000;
	add.rn.f64 	%fd14, %fd193, %fd98;
	cvt.rzi.f64.f64 	%fd99, %fd7;
	setp.eq.f64 	%p11, %fd7, %fd99;
	mul.rn.f64 	%fd100, %fd7, %fd98;
	selp.f64 	%fd15, %fd100, %fd192, %p11;
	ld.const.u32 	%r7, [lSize];
	setp.lt.s32 	%p12, %r7, 1;
	@%p12 bra 	$L__BB0_12;
	neg.f64 	%fd16, %fd15;
	div.s32 	%r8, %r1, %r2;
	ld.const.f64 	%fd17, [fastConstCopy+24];
	ld.const.f64 	%fd18, [fastConstCopy+32];
	cvta.to.global.u64 	%rd36, %rd10;
	mul.wide.s32 	%rd37, %r1, 16;
	add.s64 	%rd5, %rd36, %rd37;
	cvta.to.global.u64 	%rd38, %rd11;
	add.s64 	%rd6, %rd38, %rd37;
	setp.eq.s32 	%p13, %r7, 1;
	mov.b32 	%r68, 0;
	@%p13 bra 	$L__BB0_10;
	and.b32  	%r57, %r7, 2147483646;
	neg.s32 	%r67, %r57;
	add.s64 	%rd69, %rd2, 16;
	mov.b32 	%r63, 0;
	cvt.s64.s32 	%rd44, %r8;
	mov.u32 	%r64, %r2;
	mov.u32 	%r65, %r63;
	mov.u32 	%r66, %r3;
$L__BB0_9:
	and.b32  	%r68, %r7, 2147483646;
	cvt.s64.s32 	%rd39, %r63;
	add.s64 	%rd40, %rd39, %rd4;
	shl.b64 	%rd41, %rd40, 3;
	add.s64 	%rd42, %rd3, %rd41;
	ld.global.f64 	%fd101, [%rd42];
	mul.f64 	%fd102, %fd191, %fd101;
	ld.global.v2.f64 	{%fd103, %fd104}, [%rd69+-16];
	mul.f64 	%fd105, %fd104, %fd16;
	fma.rn.f64 	%fd106, %fd14, %fd103, %fd105;
	mul.f64 	%fd107, %fd102, %fd106;
	mul.f64 	%fd108, %fd15, %fd103;
	fma.rn.f64 	%fd109, %fd14, %fd104, %fd108;
	mul.f64 	%fd110, %fd102, %fd109;
	cvt.s64.s32 	%rd43, %r65;
	add.s64 	%rd45, %rd43, %rd44;
	shl.b64 	%rd46, %rd45, 4;
	add.s64 	%rd47, %rd1, %rd46;
	ld.global.v2.f64 	{%fd111, %fd112}, [%rd47];
	neg.f64 	%fd113, %fd110;
	mul.f64 	%fd114, %fd112, %fd113;
	fma.rn.f64 	%fd115, %fd107, %fd111, %fd114;
	mul.f64 	%fd116, %fd111, %fd110;
	fma.rn.f64 	%fd117, %fd107, %fd112, %fd116;
	neg.f64 	%fd118, %fd117;
	mul.f64 	%fd119, %fd18, %fd118;
	fma.rn.f64 	%fd120, %fd115, %fd17, %fd119;
	mul.f64 	%fd121, %fd17, %fd117;
	fma.rn.f64 	%fd122, %fd115, %fd18, %fd121;
	ld.global.v2.f64 	{%fd123, %fd124}, [%rd5];
	add.f64 	%fd125, %fd123, %fd120;
	add.f64 	%fd126, %fd122, %fd124;
	st.global.v2.f64 	[%rd5], {%fd125, %fd126};
	ld.global.v2.f64 	{%fd127, %fd128}, [%rd6];
	add.f64 	%fd129, %fd120, %fd127;
	add.f64 	%fd130, %fd122, %fd128;
	st.global.v2.f64 	[%rd6], {%fd129, %fd130};
	cvt.s64.s32 	%rd48, %r64;
	add.s64 	%rd49, %rd48, %rd4;
	shl.b64 	%rd50, %rd49, 3;
	add.s64 	%rd51, %rd3, %rd50;
	ld.global.f64 	%fd131, [%rd51];
	mul.f64 	%fd132, %fd191, %fd131;
	ld.global.v2.f64 	{%fd133, %fd134}, [%rd69];
	mul.f64 	%fd135, %fd134, %fd16;
	fma.rn.f64 	%fd136, %fd14, %fd133, %fd135;
	mul.f64 	%fd137, %fd132, %fd136;
	mul.f64 	%fd138, %fd15, %fd133;
	fma.rn.f64 	%fd139, %fd14, %fd134, %fd138;
	mul.f64 	%fd140, %fd132, %fd139;
	cvt.s64.s32 	%rd52, %r66;
	add.s64 	%rd53, %rd52, %rd44;
	shl.b64 	%rd54, %rd53, 4;
	add.s64 	%rd55, %rd1, %rd54;
	ld.global.v2.f64 	{%fd141, %fd142}, [%rd55];
	neg.f64 	%fd143, %fd140;
	mul.f64 	%fd144, %fd142, %fd143;
	fma.rn.f64 	%fd145, %fd137, %fd141, %fd144;
	mul.f64 	%fd146, %fd141, %fd140;
	fma.rn.f64 	%fd147, %fd137, %fd142, %fd146;
	neg.f64 	%fd148, %fd147;
	mul.f64 	%fd149, %fd18, %fd148;
	fma.rn.f64 	%fd150, %fd145, %fd17, %fd149;
	mul.f64 	%fd151, %fd17, %fd147;
	fma.rn.f64 	%fd152, %fd145, %fd18, %fd151;
	ld.global.v2.f64 	{%fd153, %fd154}, [%rd5];
	add.f64 	%fd155, %fd153, %fd150;
	add.f64 	%fd156, %fd152, %fd154;
	st.global.v2.f64 	[%rd5], {%fd155, %fd156};
	ld.global.v2.f64 	{%fd157, %fd158}, [%rd6];
	add.f64 	%fd159, %fd150, %fd157;
	add.f64 	%fd160, %fd152, %fd158;
	st.global.v2.f64 	[%rd6], {%fd159, %fd160};
	add.s32 	%r67, %r67, 2;
	shl.b32 	%r58, %r3, 1;
	add.s32 	%r66, %r66, %r58;
	add.s32 	%r65, %r65, %r58;
	add.s64 	%rd69, %rd69, 32;
	shl.b32 	%r59, %r2, 1;
	add.s32 	%r64, %r64, %r59;
	add.s32 	%r63, %r63, %r59;
	setp.ne.s32 	%p14, %r67, 0;
	@%p14 bra 	$L__BB0_9;
$L__BB0_10:
	and.b32  	%r60, %r7, 1;
	setp.eq.b32 	%p15, %r60, 1;
	not.pred 	%p16, %p15;
	@%p16 bra 	$L__BB0_12;
	mul.lo.s32 	%r61, %r2, %r68;
	cvt.s64.s32 	%rd56, %r61;
	add.s64 	%rd57, %rd56, %rd4;
	shl.b64 	%rd58, %rd57, 3;
	add.s64 	%rd59, %rd3, %rd58;
	ld.global.f64 	%fd161, [%rd59];
	mul.f64 	%fd162, %fd191, %fd161;
	mul.wide.u32 	%rd60, %r68, 16;
	add.s64 	%rd61, %rd2, %rd60;
	ld.global.v2.f64 	{%fd163, %fd164}, [%rd61];
	mul.f64 	%fd165, %fd164, %fd16;
	fma.rn.f64 	%fd166, %fd14, %fd163, %fd165;
	mul.f64 	%fd167, %fd162, %fd166;
	mul.f64 	%fd168, %fd15, %fd163;
	fma.rn.f64 	%fd169, %fd14, %fd164, %fd168;
	mul.f64 	%fd170, %fd162, %fd169;
	mul.lo.s32 	%r62, %r3, %r68;
	cvt.s64.s32 	%rd62, %r62;
	cvt.s64.s32 	%rd63, %r8;
	add.s64 	%rd64, %rd62, %rd63;
	shl.b64 	%rd65, %rd64, 4;
	add.s64 	%rd66, %rd1, %rd65;
	ld.global.v2.f64 	{%fd171, %fd172}, [%rd66];
	neg.f64 	%fd173, %fd170;
	mul.f64 	%fd174, %fd172, %fd173;
	fma.rn.f64 	%fd175, %fd167, %fd171, %fd174;
	mul.f64 	%fd176, %fd171, %fd170;
	fma.rn.f64 	%fd177, %fd167, %fd172, %fd176;
	neg.f64 	%fd178, %fd177;
	mul.f64 	%fd179, %fd18, %fd178;
	fma.rn.f64 	%fd180, %fd175, %fd17, %fd179;
	mul.f64 	%fd181, %fd17, %fd177;
	fma.rn.f64 	%fd182, %fd175, %fd18, %fd181;
	ld.global.v2.f64 	{%fd183, %fd184}, [%rd5];
	add.f64 	%fd185, %fd183, %fd180;
	add.f64 	%fd186, %fd182, %fd184;
	st.global.v2.f64 	[%rd5], {%fd185, %fd186};
	ld.global.v2.f64 	{%fd187, %fd188}, [%rd6];
	add.f64 	%fd189, %fd180, %fd187;
	add.f64 	%fd190, %fd182, %fd188;
	st.global.v2.f64 	[%rd6], {%fd189, %fd190};
$L__BB0_12:
	ret;

}


// ===== COMPILED SASS (sm_100) =====

	.target	sm_100

	.elftype	@"ET_EXEC"


//--------------------- .note.nv.tkinfo           --------------------------
	.section	.note.nv.tkinfo,"",@"SHT_NOTE"
	.sectionflags	@"SHF_NOTE_NV_TKINFO"
	.tkinfo
        /*0018*/ 	.word	0x00000002
        /*0030*/ 	.string	""
        /*0030*/ 	.string	"ptxas"
        /*0030*/ 	.string	"Cuda compilation tools, release 13.0, V13.0.88"
        /*0030*/ 	.string	"Build cuda_13.0.r13.0/compiler.36424714_0"
        /*0030*/ 	.string	"-arch sm_100 -m 64 "



//--------------------- .note.nv.cuinfo           --------------------------
	.section	.note.nv.cuinfo,"",@"SHT_NOTE"
	.sectionflags	@"SHF_NOTE_NV_CUINFO"
        /*0018*/ 	.short	0x0002
        /*001a*/ 	.short	0x0064
        /*001c*/ 	.short	0x0082
	.zero		2


//--------------------- .nv.info                  --------------------------
	.section	.nv.info,"",@"SHT_CUDA_INFO"
	.align	4


	//----- nvinfo : EIATTR_REGCOUNT
	.align		4
        /*0000*/ 	.byte	0x04, 0x2f
        /*0002*/ 	.short	(.L_8 - .L_7)
	.align		4
.L_7:
        /*0004*/ 	.word	index@(_Z9ff_singleP7double2S0_S0_S0_PdPKdS3_S3_S3_S3_S3_)
        /*0008*/ 	.word	0x00000028


	//----- nvinfo : EIATTR_FRAME_SIZE
	.align		4
.L_8:
        /*000c*/ 	.byte	0x04, 0x11
        /*000e*/ 	.short	(.L_10 - .L_9)
	.align		4
.L_9:
        /*0010*/ 	.word	index@($__internal_0_$__cuda_sm20_div_rn_f64_full)
        /*0014*/ 	.word	0x00000000


	//----- nvinfo : EIATTR_FRAME_SIZE
	.align		4
.L_10:
        /*0018*/ 	.byte	0x04, 0x11
        /*001a*/ 	.short	(.L_12 - .L_11)
	.align		4
.L_11:
        /*001c*/ 	.word	index@(_Z9ff_singleP7double2S0_S0_S0_PdPKdS3_S3_S3_S3_S3_)
        /*0020*/ 	.word	0x00000000


	//----- nvinfo : EIATTR_MIN_STACK_SIZE
	.align		4
.L_12:
        /*0024*/ 	.byte	0x04, 0x12
        /*0026*/ 	.short	(.L_14 - .L_13)
	.align		4
.L_13:
        /*0028*/ 	.word	index@(_Z9ff_singleP7double2S0_S0_S0_PdPKdS3_S3_S3_S3_S3_)
        /*002c*/ 	.word	0x00000000
.L_14:


//--------------------- .nv.compat                --------------------------
	.section	.nv.compat,"",@"SHT_CUDA_COMPAT_INFO"
	.align	4
        /*0000*/ 	.byte	0x02, 0x09, 0x00, 0x00, 0x02, 0x02, 0x01, 0x00, 0x02, 0x05, 0x05, 0x00, 0x03, 0x07, 0x01, 0x01
        /*0010*/ 	.byte	0x02, 0x03, 0x00, 0x00, 0x02, 0x06, 0x01, 0x00, 0x04, 0x0b, 0x08, 0x00, 0x01, 0x00, 0x00, 0x00
        /*0020*/ 	.byte	0x00, 0x00, 0x00, 0x00


//--------------------- .nv.info._Z9ff_singleP7double2S0_S0_S0_PdPKdS3_S3_S3_S3_S3_ --------------------------
	.section	.nv.info._Z9ff_singleP7double2S0_S0_S0_PdPKdS3_S3_S3_S3_S3_,"",@"SHT_CUDA_INFO"
	.sectionflags	@""
	.align	4


	//----- nvinfo : EIATTR_CUDA_API_VERSION
	.align		4
        /*0000*/ 	.byte	0x04, 0x37
        /*0002*/ 	.short	(.L_16 - .L_15)
.L_15:
        /*0004*/ 	.word	0x00000082


	//----- nvinfo : EIATTR_KPARAM_INFO
	.align		4
.L_16:
        /*0008*/ 	.byte	0x04, 0x17
        /*000a*/ 	.short	(.L_18 - .L_17)
.L_17:
        /*000c*/ 	.word	0x00000000
        /*0010*/ 	.short	0x000a
        /*0012*/ 	.short	0x0050
        /*0014*/ 	.byte	0x00, 0xf5, 0x21, 0x00


	//----- nvinfo : EIATTR_KPARAM_INFO
	.align		4
.L_18:
        /*0018*/ 	.byte	0x04, 0x17
        /*001a*/ 	.short	(.L_20 - .L_19)
.L_19:
        /*001c*/ 	.word	0x00000000
        /*0020*/ 	.short	0x0009
        /*0022*/ 	.short	0x0048
        /*0024*/ 	.byte	0x00, 0xf5, 0x21, 0x00


	//----- nvinfo : EIATTR_KPARAM_INFO
	.align		4
.L_20:
        /*0028*/ 	.byte	0x04, 0x17
        /*002a*/ 	.short	(.L_22 - .L_21)
.L_21:
        /*002c*/ 	.word	0x00000000
        /*0030*/ 	.short	0x0008
        /*0032*/ 	.short	0x0040
        /*0034*/ 	.byte	0x00, 0xf5, 0x21, 0x00


	//----- nvinfo : EIATTR_KPARAM_INFO
	.align		4
.L_22:
        /*0038*/ 	.byte	0x04, 0x17
        /*003a*/ 	.short	(.L_24 - .L_23)
.L_23:
        /*003c*/ 	.word	0x00000000
        /*0040*/ 	.short	0x0007
        /*0042*/ 	.short	0x0038
        /*0044*/ 	.byte	0x00, 0xf5, 0x21, 0x00


	//----- nvinfo : EIATTR_KPARAM_INFO
	.align		4
.L_24:
        /*0048*/ 	.byte	0x04, 0x17
        /*004a*/ 	.short	(.L_26 - .L_25)
.L_25:
        /*004c*/ 	.word	0x00000000
        /*0050*/ 	.short	0x0006
        /*0052*/ 	.short	0x0030
        /*0054*/ 	.byte	0x00, 0xf5, 0x21, 0x00


	//----- nvinfo : EIATTR_KPARAM_INFO
	.align		4
.L_26:
        /*0058*/ 	.byte	0x04, 0x17
        /*005a*/ 	.short	(.L_28 - .L_27)
.L_27:
        /*005c*/ 	.word	0x00000000
        /*0060*/ 	.short	0x0005
        /*0062*/ 	.short	0x0028
        /*0064*/ 	.byte	0x00, 0xf5, 0x21, 0x00


	//----- nvinfo : EIATTR_KPARAM_INFO
	.align		4
.L_28:
        /*0068*/ 	.byte	0x04, 0x17
        /*006a*/ 	.short	(.L_30 - .L_29)
.L_29:
        /*006c*/ 	.word	0x00000000
        /*0070*/ 	.short	0x0004
        /*0072*/ 	.short	0x0020
        /*0074*/ 	.byte	0x00, 0xf5, 0x21, 0x00


	//----- nvinfo : EIATTR_KPARAM_INFO
	.align		4
.L_30:
        /*0078*/ 	.byte	0x04, 0x17
        /*007a*/ 	.short	(.L_32 - .L_31)
.L_31:
        /*007c*/ 	.word	0x00000000
        /*0080*/ 	.short	0x0003
        /*0082*/ 	.short	0x0018
        /*0084*/ 	.byte	0x00, 0xf5, 0x21, 0x00


	//----- nvinfo : EIATTR_KPARAM_INFO
	.align		4
.L_32:
        /*0088*/ 	.byte	0x04, 0x17
        /*008a*/ 	.short	(.L_34 - .L_33)
.L_33:
        /*008c*/ 	.word	0x00000000
        /*0090*/ 	.short	0x0002
        /*0092*/ 	.short	0x0010
        /*0094*/ 	.byte	0x00, 0xf5, 0x21, 0x00


	//----- nvinfo : EIATTR_KPARAM_INFO
	.align		4
.L_34:
        /*0098*/ 	.byte	0x04, 0x17
        /*009a*/ 	.short	(.L_36 - .L_35)
.L_35:
        /*009c*/ 	.word	0x00000000
        /*00a0*/ 	.short	0x0001
        /*00a2*/ 	.short	0x0008
        /*00a4*/ 	.byte	0x00, 0xf5, 0x21, 0x00


	//----- nvinfo : EIATTR_KPARAM_INFO
	.align		4
.L_36:
        /*00a8*/ 	.byte	0x04, 0x17
        /*00aa*/ 	.short	(.L_38 - .L_37)
.L_37:
        /*00ac*/ 	.word	0x00000000
        /*00b0*/ 	.short	0x0000
        /*00b2*/ 	.short	0x0000
        /*00b4*/ 	.byte	0x00, 0xf5, 0x21, 0x00


	//----- nvinfo : EIATTR_SPARSE_MMA_MASK
	.align		4
.L_38:
        /*00b8*/ 	.byte	0x03, 0x50
        /*00ba*/ 	.short	0x0000


	//----- nvinfo : EIATTR_MAXREG_COUNT
	.align		4
        /*00bc*/ 	.byte	0x03, 0x1b
        /*00be*/ 	.short	0x00ff


	//----- nvinfo : EIATTR_MERCURY_ISA_VERSION
	.align		4
        /*00c0*/ 	.byte	0x03, 0x5f
        /*00c2*/ 	.short	0x0101


	//----- nvinfo : EIATTR_VRC_CTA_INIT_COUNT
	.align		4
        /*00c4*/ 	.byte	0x02, 0x4a
	.zero		1
	.zero		1


	//----- nvinfo : EIATTR_EXIT_INSTR_OFFSETS
	.align		4
        /*00c8*/ 	.byte	0x04, 0x1c
        /*00ca*/ 	.short	(.L_40 - .L_39)


	//   ....[0]....
.L_39:
        /*00cc*/ 	.word	0x00000090


	//   ....[1]....
        /*00d0*/ 	.word	0x00001150


	//   ....[2]....
        /*00d4*/ 	.word	0x00001b10


	//   ....[3]....
        /*00d8*/ 	.word	0x00001de0


	//----- nvinfo : EIATTR_CRS_STACK_SIZE
	.align		4
.L_40:
        /*00dc*/ 	.byte	0x04, 0x1e
        /*00de*/ 	.short	(.L_42 - .L_41)
.L_41:
        /*00e0*/ 	.word	0x00000000


	//----- nvinfo : EIATTR_CBANK_PARAM_SIZE
	.align		4
.L_42:
        /*00e4*/ 	.byte	0x03, 0x19
        /*00e6*/ 	.short	0x0058


	//----- nvinfo : EIATTR_PARAM_CBANK
	.align		4
        /*00e8*/ 	.byte	0x04, 0x0a
        /*00ea*/ 	.short	(.L_44 - .L_43)
	.align		4
.L_43:
        /*00ec*/ 	.word	index@(.nv.constant0._Z9ff_singleP7double2S0_S0_S0_PdPKdS3_S3_S3_S3_S3_)
        /*00f0*/ 	.short	0x0380
        /*00f2*/ 	.short	0x0058


	//----- nvinfo : EIATTR_SW_WAR
	.align		4
.L_44:
        /*00f4*/ 	.byte	0x04, 0x36
        /*00f6*/ 	.short	(.L_46 - .L_45)
.L_45:
        /*00f8*/ 	.word	0x00000008
.L_46:


//--------------------- .nv.callgraph             --------------------------
	.section	.nv.callgraph,"",@"SHT_CUDA_CALLGRAPH"
	.align	4
	.sectionentsize	8
	.align		4
        /*0000*/ 	.word	0x00000000
	.align		4
        /*0004*/ 	.word	0xffffffff
	.align		4
        /*0008*/ 	.word	0x00000000
	.align		4
        /*000c*/ 	.word	0xfffffffe
	.align		4
        /*0010*/ 	.word	0x00000000
	.align		4
        /*0014*/ 	.word	0xfffffffd
	.align		4
        /*0018*/ 	.word	0x00000000
	.align		4
        /*001c*/ 	.word	0xfffffffc


//--------------------- .nv.constant3             --------------------------
	.section	.nv.constant3,"a",@progbits
	.align	8
.nv.constant3:
	.type		box_min,@object
	.size		box_min,(box_max - box_min)
box_min:
	.zero		24
	.type		box_max,@object
	.size		box_max,(sigt - box_max)
box_max:
	.zero		24
	.type		sigt,@object
	.size		sigt,(vSize - sigt)
sigt:
	.zero		8
	.type		vSize,@object
	.size		vSize,(lSize - vSize)
vSize:
	.zero		4
	.type		lSize,@object
	.size		lSize,(wSize - lSize)
lSize:
	.zero		4
	.type		wSize,@object
	.size		wSize,(.L_5 - wSize)
wSize:
	.zero		4
.L_5:
	.zero		4
	.type		fastConstCopy,@object
	.size		fastConstCopy,(.L_6 - fastConstCopy)
fastConstCopy:
	.zero		40
.L_6:


//--------------------- .text._Z9ff_singleP7double2S0_S0_S0_PdPKdS3_S3_S3_S3_S3_ --------------------------
	.section	.text._Z9ff_singleP7double2S0_S0_S0_PdPKdS3_S3_S3_S3_S3_,"ax",@progbits
	.align	128
        .global         _Z9ff_singleP7double2S0_S0_S0_PdPKdS3_S3_S3_S3_S3_
        .type           _Z9ff_singleP7double2S0_S0_S0_PdPKdS3_S3_S3_S3_S3_,@function
        .size           _Z9ff_singleP7double2S0_S0_S0_PdPKdS3_S3_S3_S3_S3_,(.L_x_16 - _Z9ff_singleP7double2S0_S0_S0_PdPKdS3_S3_S3_S3_S3_)
        .other          _Z9ff_singleP7double2S0_S0_S0_PdPKdS3_S3_S3_S3_S3_,@"STO_CUDA_ENTRY STV_DEFAULT"
_Z9ff_singleP7double2S0_S0_S0_PdPKdS3_S3_S3_S3_S3_:
.text._Z9ff_singleP7double2S0_S0_S0_PdPKdS3_S3_S3_S3_S3_:
[----:B------:R-:W-:Y:S01]  /*0000*/  LDC R1, c[0x0][0x37c] ;  /* 0x0000df00ff017b82 */ /* 0x000fe20000000800 */
[----:B------:R-:W0:Y:S07]  /*0010*/  S2R R0, SR_TID.X ;  /* 0x0000000000007919 */ /* 0x000e2e0000002100 */
[----:B------:R-:W0:Y:S01]  /*0020*/  S2UR UR4, SR_CTAID.X ;  /* 0x00000000000479c3 */ /* 0x000e220000002500 */
[----:B------:R-:W1:Y:S07]  /*0030*/  LDCU UR5, c[0x3][0x40] ;  /* 0x00c00800ff0577ac */ /* 0x000e6e0008000800 */
[----:B------:R-:W0:Y:S08]  /*0040*/  LDC R29, c[0x0][0x360] ;  /* 0x0000d800ff1d7b82 */ /* 0x000e300000000800 */
[----:B------:R-:W1:Y:S01]  /*0050*/  LDC R6, c[0x3][0x38] ;  /* 0x00c00e00ff067b82 */ /* 0x000e620000000800 */
[----:B0-----:R-:W-:-:S02]  /*0060*/  IMAD R29, R29, UR4, R0 ;  /* 0x000000041d1d7c24 */ /* 0x001fc4000f8e0200 */
[----:B-1----:R-:W-:-:S05]  /*0070*/  IMAD R0, R6, UR5, RZ ;  /* 0x0000000506007c24 */ /* 0x002fca000f8e02ff */
[----:B------:R-:W-:-:S13]  /*0080*/  ISETP.GE.AND P0, PT, R29, R0, PT ;  /* 0x000000001d00720c */ /* 0x000fda0003f06270 */
[----:B------:R-:W-:Y:S05]  /*0090*/  @P0 EXIT ;  /* 0x000000000000094d */ /* 0x000fea0003800000 */
[----:B------:R-:W-:Y:S01]  /*00a0*/  IABS R5, R6 ;  /* 0x0000000600057213 */ /* 0x000fe20000000000 */
[----:B------:R-:W0:Y:S01]  /*00b0*/  LDCU.64 UR6, c[0x0][0x358] ;  /* 0x00006b00ff0677ac */ /* 0x000e220008000a00 */
[----:B------:R-:W-:Y:S01]  /*00c0*/  ISETP.GE.AND P2, PT, R29, RZ, PT ;  /* 0x000000ff1d00720c */ /* 0x000fe20003f46270 */
[----:B------:R-:W1:Y:S01]  /*00d0*/  LDC.64 R14, c[0x0][0x3a8] ;  /* 0x0000ea00ff0e7b82 */ /* 0x000e620000000a00 */
[----:B------:R-:W2:Y:S01]  /*00e0*/  I2F.RP R0, R5 ;  /* 0x0000000500007306 */ /* 0x000ea20000209400 */
[----:B------:R-:W3:Y:S06]  /*00f0*/  LDCU.64 UR4, c[0x3][URZ] ;  /* 0x00c00000ff0477ac */ /* 0x000eec0008000a00 */
[----:B------:R-:W4:Y:S01]  /*0100*/  LDC.64 R12, c[0x0][0x3b0] ;  /* 0x0000ec00ff0c7b82 */ /* 0x000f220000000a00 */
[----:B--2---:R-:W2:Y:S07]  /*0110*/  MUFU.RCP R0, R0 ;  /* 0x0000000000007308 */ /* 0x004eae0000001000 */
[----:B------:R-:W3:Y:S08]  /*0120*/  LDC.64 R10, c[0x0][0x3b8] ;  /* 0x0000ee00ff0a7b82 */ /* 0x000ef00000000a00 */
[----:B------:R-:W3:Y:S01]  /*0130*/  LDC.64 R16, c[0x0][0x3d0] ;  /* 0x0000f400ff107b82 */ /* 0x000ee20000000a00 */
[----:B--2---:R-:W-:-:S07]  /*0140*/  VIADD R2, R0, 0xffffffe ;  /* 0x0ffffffe00027836 */ /* 0x004fce0000000000 */
[----:B------:R-:W2:Y:S01]  /*0150*/  LDC.64 R22, c[0x3][0x48] ;  /* 0x00c01200ff167b82 */ /* 0x000ea20000000a00 */
[----:B------:R0:W1:Y:S02]  /*0160*/  F2I.FTZ.U32.TRUNC.NTZ R3, R2 ;  /* 0x0000000200037305 */ /* 0x000064000021f000 */
[----:B0-----:R-:W-:Y:S02]  /*0170*/  IMAD.MOV.U32 R2, RZ, RZ, RZ ;  /* 0x000000ffff027224 */ /* 0x001fe400078e00ff */
[----:B-1----:R-:W-:-:S04]  /*0180*/  IMAD.MOV R4, RZ, RZ, -R3 ;  /* 0x000000ffff047224 */ /* 0x002fc800078e0a03 */
[----:B------:R-:W-:Y:S01]  /*0190*/  IMAD R7, R4, R5, RZ ;  /* 0x0000000504077224 */ /* 0x000fe200078e02ff */
[----:B------:R-:W-:-:S03]  /*01a0*/  IABS R4, R29 ;  /* 0x0000001d00047213 */ /* 0x000fc60000000000 */
[----:B------:R-:W-:-:S06]  /*01b0*/  IMAD.HI.U32 R3, R3, R7, R2 ;  /* 0x0000000703037227 */ /* 0x000fcc00078e0002 */
[----:B------:R-:W-:-:S04]  /*01c0*/  IMAD.HI.U32 R3, R3, R4, RZ ;  /* 0x0000000403037227 */ /* 0x000fc800078e00ff */
[----:B------:R-:W-:-:S04]  /*01d0*/  IMAD.MOV R3, RZ, RZ, -R3 ;  /* 0x000000ffff037224 */ /* 0x000fc800078e0a03 */
[C---:B------:R-:W-:Y:S02]  /*01e0*/  IMAD R0, R5.reuse, R3, R4 ;  /* 0x0000000305007224 */ /* 0x040fe400078e0204 */
[----:B------:R-:W0:Y:S03]  /*01f0*/  LDC.64 R2, c[0x0][0x3c0] ;  /* 0x0000f000ff027b82 */ /* 0x000e260000000a00 */
[----:B------:R-:W-:-:S13]  /*0200*/  ISETP.GT.U32.AND P0, PT, R5, R0, PT ;  /* 0x000000000500720c */ /* 0x000fda0003f04070 */
[----:B------:R-:W-:Y:S01]  /*0210*/  @!P0 IMAD.IADD R0, R0, 0x1, -R5 ;  /* 0x0000000100008824 */ /* 0x000fe200078e0a05 */
[----:B------:R-:W-:-:S04]  /*0220*/  ISETP.NE.AND P0, PT, R6, RZ, PT ;  /* 0x000000ff0600720c */ /* 0x000fc80003f05270 */
[----:B------:R-:W-:-:S13]  /*0230*/  ISETP.GT.U32.AND P1, PT, R5, R0, PT ;  /* 0x000000000500720c */ /* 0x000fda0003f24070 */
[----:B------:R-:W-:Y:S02]  /*0240*/  @!P1 IMAD.IADD R0, R0, 0x1, -R5 ;  /* 0x0000000100009824 */ /* 0x000fe400078e0a05 */
[----:B------:R-:W1:Y:S02]  /*0250*/  LDC.64 R4, c[0x0][0x3c8] ;  /* 0x0000f200ff047b82 */ /* 0x000e640000000a00 */
[----:B------:R-:W-:Y:S01]  /*0260*/  @!P2 IMAD.MOV R0, RZ, RZ, -R0 ;  /* 0x000000ffff00a224 */ /* 0x000fe200078e0a00 */
[----:B------:R-:W-:-:S05]  /*0270*/  @!P0 LOP3.LUT R0, RZ, R6, RZ, 0x33, !PT ;  /* 0x00000006ff008212 */ /* 0x000fca00078e33ff */
[----:B0-----:R-:W-:-:S06]  /*0280*/  IMAD.WIDE R2, R0, 0x8, R2 ;  /* 0x0000000800027825 */ /* 0x001fcc00078e0202 */
[----:B------:R-:W2:Y:S01]  /*0290*/  LDG.E.64 R2, desc[UR6][R2.64] ;  /* 0x0000000602027981 */ /* 0x000ea2000c1e1b00 */
[----:B------:R-:W-:-:S04]  /*02a0*/  IMAD.WIDE R14, R0, 0x8, R14 ;  /* 0x00000008000e7825 */ /* 0x000fc800078e020e */
[C---:B----4-:R-:W-:Y:S02]  /*02b0*/  IMAD.WIDE R12, R0.reuse, 0x8, R12 ;  /* 0x00000008000c7825 */ /* 0x050fe400078e020c */
[----:B------:R-:W5:Y:S02]  /*02c0*/  LDG.E.64 R14, desc[UR6][R14.64] ;  /* 0x000000060e0e7981 */ /* 0x000f64000c1e1b00 */
[C---:B---3--:R-:W-:Y:S02]  /*02d0*/  IMAD.WIDE R10, R0.reuse, 0x8, R10 ;  /* 0x00000008000a7825 */ /* 0x048fe400078e020a */
[----:B------:R-:W5:Y:S02]  /*02e0*/  LDG.E.64 R12, desc[UR6][R12.64] ;  /* 0x000000060c0c7981 */ /* 0x000f64000c1e1b00 */
[C---:B-1----:R-:W-:Y:S02]  /*02f0*/  IMAD.WIDE R4, R0.reuse, 0x8, R4 ;  /* 0x0000000800047825 */ /* 0x042fe400078e0204 */
[----:B------:R-:W5:Y:S02]  /*0300*/  LDG.E.64 R10, desc[UR6][R10.64] ;  /* 0x000000060a0a7981 */ /* 0x000f64000c1e1b00 */
[----:B------:R-:W-:-:S02]  /*0310*/  IMAD.WIDE R16, R0, 0x8, R16 ;  /* 0x0000000800107825 */ /* 0x000fc400078e0210 */
[----:B------:R-:W5:Y:S04]  /*0320*/  LDG.E.64 R4, desc[UR6][R4.64] ;  /* 0x0000000604047981 */ /* 0x000f68000c1e1b00 */
[----:B------:R-:W5:Y:S01]  /*0330*/  LDG.E.64 R16, desc[UR6][R16.64] ;  /* 0x0000000610107981 */ /* 0x000f62000c1e1b00 */
[----:B------:R-:W-:Y:S01]  /*0340*/  IMAD.MOV.U32 R8, RZ, RZ, 0x1 ;  /* 0x00000001ff087424 */ /* 0x000fe200078e00ff */
[----:B------:R-:W-:Y:S01]  /*0350*/  BSSY.RECONVERGENT B0, `(.L_x_0) ;  /* 0x000001d000007945 */ /* 0x000fe20003800200 */
[----:B--2---:R-:W-:-:S06]  /*0360*/  DADD R6, -RZ, |R2| ;  /* 0x00000000ff067229 */ /* 0x004fcc0000000502 */
[----:B------:R-:W0:Y:S01]  /*0370*/  MUFU.RCP64H R9, R7 ;  /* 0x0000000700097308 */ /* 0x000e220000001800 */
[----:B------:R-:W-:-:S06]  /*0380*/  DSETP.GTU.AND P0, PT, R2, RZ, PT ;  /* 0x000000ff0200722a */ /* 0x000fcc0003f0c000 */
[----:B------:R-:W-:Y:S02]  /*0390*/  FSEL R20, R22, UR4, P0 ;  /* 0x0000000416147c08 */ /* 0x000fe40008000000 */
[----:B------:R-:W-:-:S06]  /*03a0*/  FSEL R21, R23, UR5, P0 ;  /* 0x0000000517157c08 */ /* 0x000fcc0008000000 */
[----:B------:R-:W1:Y:S01]  /*03b0*/  @P0 LDC R22, c[0x3][0x18] ;  /* 0x00c00600ff160b82 */ /* 0x000e620000000800 */
[----:B0-----:R-:W-:-:S07]  /*03c0*/  DFMA R18, -|R2|, R8, 1 ;  /* 0x3ff000000212742b */ /* 0x001fce0000000308 */
[----:B------:R-:W0:Y:S01]  /*03d0*/  @P0 LDC R23, c[0x3][0x1c] ;  /* 0x00c00700ff170b82 */ /* 0x000e220000000800 */
[----:B------:R-:W-:-:S08]  /*03e0*/  DFMA R18, R18, R18, R18 ;  /* 0x000000121212722b */ /* 0x000fd00000000012 */
[----:B------:R-:W-:-:S08]  /*03f0*/  DFMA R18, R8, R18, R8 ;  /* 0x000000120812722b */ /* 0x000fd00000000008 */
[----:B------:R-:W-:-:S08]  /*0400*/  DFMA R8, -|R2|, R18, 1 ;  /* 0x3ff000000208742b */ /* 0x000fd00000000312 */
[----:B------:R-:W-:Y:S01]  /*0410*/  DFMA R8, R18, R8, R18 ;  /* 0x000000081208722b */ /* 0x000fe20000000012 */
[----:B-1----:R-:W-:Y:S02]  /*0420*/  IMAD.MOV.U32 R18, RZ, RZ, R22 ;  /* 0x000000ffff127224 */ /* 0x002fe400078e0016 */
[----:B0-----:R-:W-:-:S06]  /*0430*/  IMAD.MOV.U32 R19, RZ, RZ, R23 ;  /* 0x000000ffff137224 */ /* 0x001fcc00078e0017 */
[----:B------:R-:W-:-:S08]  /*0440*/  DADD R22, R18, -R20 ;  /* 0x0000000012167229 */ /* 0x000fd00000000814 */
[----:B------:R-:W-:-:S08]  /*0450*/  DMUL R18, R22, R8 ;  /* 0x0000000816127228 */ /* 0x000fd00000000000 */
[----:B------:R-:W-:-:S08]  /*0460*/  DFMA R2, -|R2|, R18, R22 ;  /* 0x000000120202722b */ /* 0x000fd00000000316 */
[----:B------:R-:W-:Y:S01]  /*0470*/  DFMA R2, R8, R2, R18 ;  /* 0x000000020802722b */ /* 0x000fe20000000012 */
[----:B------:R-:W-:-:S09]  /*0480*/  FSETP.GEU.AND P1, PT, |R23|, 6.5827683646048100446e-37, PT ;  /* 0x036000001700780b */ /* 0x000fd20003f2e200 */
[----:B------:R-:W-:-:S05]  /*0490*/  FFMA R8, RZ, R7, R3 ;  /* 0x00000007ff087223 */ /* 0x000fca0000000003 */
[----:B------:R-:W-:-:S13]  /*04a0*/  FSETP.GT.AND P0, PT, |R8|, 1.469367938527859385e-39, PT ;  /* 0x001000000800780b */ /* 0x000fda0003f04200 */
[----:B------:R-:W-:Y:S05]  /*04b0*/  @P0 BRA P1, `(.L_x_1) ;  /* 0x0000000000180947 */ /* 0x000fea0000800000 */
[----:B------:R-:W-:Y:S01]  /*04c0*/  IMAD.MOV.U32 R8, RZ, RZ, R6 ;  /* 0x000000ffff087224 */ /* 0x000fe200078e0006 */
[----:B------:R-:W-:Y:S01]  /*04d0*/  MOV R6, 0x500 ;  /* 0x0000050000067802 */ /* 0x000fe20000000f00 */
[----:B------:R-:W-:-:S07]  /*04e0*/  IMAD.MOV.U32 R9, RZ, RZ, R7 ;  /* 0x000000ffff097224 */ /* 0x000fce00078e0007 */
[----:B-----5:R-:W-:Y:S05]  /*04f0*/  CALL.REL.NOINC `($__internal_0_$__cuda_sm20_div_rn_f64_full) ;  /* 0x00000018003c7944 */ /* 0x020fea0003c00000 */
[----:B------:R-:W-:Y:S02]  /*0500*/  IMAD.MOV.U32 R2, RZ, RZ, R26 ;  /* 0x000000ffff027224 */ /* 0x000fe400078e001a */
[----:B------:R-:W-:-:S07]  /*0510*/  IMAD.MOV.U32 R3, RZ, RZ, R27 ;  /* 0x000000ffff037224 */ /* 0x000fce00078e001b */
.L_x_1:
[----:B------:R-:W-:Y:S05]  /*0520*/  BSYNC.RECONVERGENT B0 ;  /* 0x0000000000007941 */ /* 0x000fea0003800200 */
.L_x_0:
[----:B-----5:R-:W-:Y:S01]  /*0530*/  DADD R6, -RZ, |R4| ;  /* 0x00000000ff067229 */ /* 0x020fe20000000504 */
[----:B------:R-:W0:Y:S01]  /*0540*/  LDC.64 R20, c[0x3][0x50] ;  /* 0x00c01400ff147b82 */ /* 0x000e220000000a00 */
[----:B------:R-:W0:Y:S01]  /*0550*/  LDCU.64 UR4, c[0x3][0x8] ;  /* 0x00c00100ff0477ac */ /* 0x000e220008000a00 */
[C---:B------:R-:W-:Y:S01]  /*0560*/  DSETP.GTU.AND P0, PT, R4.reuse, RZ, PT ;  /* 0x000000ff0400722a */ /* 0x040fe20003f0c000 */
[----:B------:R-:W-:Y:S01]  /*0570*/  IMAD.MOV.U32 R8, RZ, RZ, 0x1 ;  /* 0x00000001ff087424 */ /* 0x000fe200078e00ff */
[----:B------:R-:W-:Y:S01]  /*0580*/  BSSY.RECONVERGENT B0, `(.L_x_2) ;  /* 0x0000019000007945 */ /* 0x000fe20003800200 */
[----:B------:R-:W1:Y:S04]  /*0590*/  MUFU.RCP64H R9, R7 ;  /* 0x0000000700097308 */ /* 0x000e680000001800 */
[----:B-1----:R-:W-:Y:S01]  /*05a0*/  DFMA R18, -|R4|, R8, 1 ;  /* 0x3ff000000412742b */ /* 0x002fe20000000308 */
[----:B0-----:R-:W-:-:S02]  /*05b0*/  FSEL R22, R20, UR4, P0 ;  /* 0x0000000414167c08 */ /* 0x001fc40008000000 */
[----:B------:R-:W-:-:S04]  /*05c0*/  FSEL R23, R21, UR5, P0 ;  /* 0x0000000515177c08 */ /* 0x000fc80008000000 */
[----:B------:R-:W0:Y:S01]  /*05d0*/  @P0 LDC R20, c[0x3][0x20] ;  /* 0x00c00800ff140b82 */ /* 0x000e220000000800 */
[----:B------:R-:W-:-:S07]  /*05e0*/  DFMA R18, R18, R18, R18 ;  /* 0x000000121212722b */ /* 0x000fce0000000012 */
[----:B------:R-:W0:Y:S01]  /*05f0*/  @P0 LDC R21, c[0x3][0x24] ;  /* 0x00c00900ff150b82 */ /* 0x000e220000000800 */
[----:B------:R-:W-:-:S08]  /*0600*/  DFMA R18, R8, R18, R8 ;  /* 0x000000120812722b */ /* 0x000fd00000000008 */
[----:B------:R-:W-:-:S08]  /*0610*/  DFMA R8, -|R4|, R18, 1 ;  /* 0x3ff000000408742b */ /* 0x000fd00000000312 */
[----:B------:R-:W-:Y:S02]  /*0620*/  DFMA R8, R18, R8, R18 ;  /* 0x000000081208722b */ /* 0x000fe40000000012 */
[----:B0-----:R-:W-:-:S08]  /*0630*/  DADD R22, R20, -R22 ;  /* 0x0000000014167229 */ /* 0x001fd00000000816 */
[----:B------:R-:W-:Y:S02]  /*0640*/  DMUL R18, R22, R8 ;  /* 0x0000000816127228 */ /* 0x000fe40000000000 */
[----:B------:R-:W-:-:S06]  /*0650*/  FSETP.GEU.AND P1, PT, |R23|, 6.5827683646048100446e-37, PT ;  /* 0x036000001700780b */ /* 0x000fcc0003f2e200 */
[----:B------:R-:W-:-:S08]  /*0660*/  DFMA R4, -|R4|, R18, R22 ;  /* 0x000000120404722b */ /* 0x000fd00000000316 */
[----:B------:R-:W-:-:S10]  /*0670*/  DFMA R4, R8, R4, R18 ;  /* 0x000000040804722b */ /* 0x000fd40000000012 */
[----:B------:R-:W-:-:S05]  /*0680*/  FFMA R8, RZ, R7, R5 ;  /* 0x00000007ff087223 */ /* 0x000fca0000000005 */
[----:B------:R-:W-:-:S13]  /*0690*/  FSETP.GT.AND P0, PT, |R8|, 1.469367938527859385e-39, PT ;  /* 0x001000000800780b */ /* 0x000fda0003f04200 */
[----:B------:R-:W-:Y:S05]  /*06a0*/  @P0 BRA P1, `(.L_x_3) ;  /* 0x0000000000180947 */ /* 0x000fea0000800000 */
[----:B------:R-:W-:Y:S01]  /*06b0*/  IMAD.MOV.U32 R8, RZ, RZ, R6 ;  /* 0x000000ffff087224 */ /* 0x000fe200078e0006 */
[----:B------:R-:W-:Y:S01]  /*06c0*/  MOV R6, 0x6f0 ;  /* 0x000006f000067802 */ /* 0x000fe20000000f00 */
[----:B------:R-:W-:-:S07]  /*06d0*/  IMAD.MOV.U32 R9, RZ, RZ, R7 ;  /* 0x000000ffff097224 */ /* 0x000fce00078e0007 */
[----:B------:R-:W-:Y:S05]  /*06e0*/  CALL.REL.NOINC `($__internal_0_$__cuda_sm20_div_rn_f64_full) ;  /* 0x0000001400c07944 */ /* 0x000fea0003c00000 */
[----:B------:R-:W-:Y:S02]  /*06f0*/  IMAD.MOV.U32 R4, RZ, RZ, R26 ;  /* 0x000000ffff047224 */ /* 0x000fe400078e001a */
[----:B------:R-:W-:-:S07]  /*0700*/  IMAD.MOV.U32 R5, RZ, RZ, R27 ;  /* 0x000000ffff057224 */ /* 0x000fce00078e001b */
.L_x_3:
[----:B------:R-:W-:Y:S05]  /*0710*/  BSYNC.RECONVERGENT B0 ;  /* 0x0000000000007941 */ /* 0x000fea0003800200 */
.L_x_2:
[----:B------:R-:W-:Y:S01]  /*0720*/  DADD R8, -RZ, |R16| ;  /* 0x00000000ff087229 */ /* 0x000fe20000000510 */
        /* <DEDUP_REMOVED lines=23> */
[----:B------:R-:W-:-:S07]  /*08a0*/  MOV R6, 0x8c0 ;  /* 0x000008c000067802 */ /* 0x000fce0000000f00 */
[----:B------:R-:W-:Y:S05]  /*08b0*/  CALL.REL.NOINC `($__internal_0_$__cuda_sm20_div_rn_f64_full) ;  /* 0x00000014004c7944 */ /* 0x000fea0003c00000 */
[----:B------:R-:W-:Y:S02]  /*08c0*/  IMAD.MOV.U32 R6, RZ, RZ, R26 ;  /* 0x000000ffff067224 */ /* 0x000fe400078e001a */
[----:B------:R-:W-:-:S07]  /*08d0*/  IMAD.MOV.U32 R7, RZ, RZ, R27 ;  /* 0x000000ffff077224 */ /* 0x000fce00078e001b */
.L_x_5:
[----:B------:R-:W-:Y:S05]  /*08e0*/  BSYNC.RECONVERGENT B0 ;  /* 0x0000000000007941 */ /* 0x000fea0003800200 */
.L_x_4:
[----:B------:R-:W-:Y:S01]  /*08f0*/  DSETP.MIN.AND P0, P1, R4, R2, PT ;  /* 0x000000020400722a */ /* 0x000fe20003900000 */
[----:B------:R-:W-:Y:S01]  /*0900*/  IMAD.MOV.U32 R8, RZ, RZ, R5 ;  /* 0x000000ffff087224 */ /* 0x000fe200078e0005 */
[----:B------:R-:W0:Y:S01]  /*0910*/  LDCU.64 UR4, c[0x3][0x30] ;  /* 0x00c00600ff0477ac */ /* 0x000e220008000a00 */
[----:B------:R-:W-:Y:S01]  /*0920*/  IMAD.MOV.U32 R9, RZ, RZ, R3 ;  /* 0x000000ffff097224 */ /* 0x000fe200078e0003 */
[----:B------:R-:W-:Y:S01]  /*0930*/  BSSY.RECONVERGENT B0, `(.L_x_6) ;  /* 0x0000056000007945 */ /* 0x000fe20003800200 */
[----:B------:R-:W-:Y:S01]  /*0940*/  IMAD.MOV.U32 R5, RZ, RZ, R7 ;  /* 0x000000ffff057224 */ /* 0x000fe200078e0007 */
[----:B------:R-:W-:Y:S01]  /*0950*/  SEL R2, R4, R2, P0 ;  /* 0x0000000204027207 */ /* 0x000fe20000000000 */
[----:B------:R-:W1:Y:S01]  /*0960*/  LDCU.128 UR8, c[0x3][0x50] ;  /* 0x00c00a00ff0877ac */ /* 0x000e620008000c00 */
[----:B------:R-:W-:-:S06]  /*0970*/  FSEL R17, R8, R9, P0 ;  /* 0x0000000908117208 */ /* 0x000fcc0000000000 */
[----:B------:R-:W-:-:S05]  /*0980*/  @P1 LOP3.LUT R17, R9, 0x80000, RZ, 0xfc, !PT ;  /* 0x0008000009111812 */ /* 0x000fca00078efcff */
[----:B------:R-:W-:-:S04]  /*0990*/  IMAD.MOV.U32 R3, RZ, RZ, R17 ;  /* 0x000000ffff037224 */ /* 0x000fc800078e0011 */
[----:B------:R-:W-:Y:S02]  /*09a0*/  IMAD.MOV.U32 R4, RZ, RZ, R3 ;  /* 0x000000ffff047224 */ /* 0x000fe400078e0003 */
[----:B------:R-:W-:Y:S02]  /*09b0*/  DSETP.MIN.AND P0, P1, R2, R6, PT ;  /* 0x000000060200722a */ /* 0x000fe40003900000 */
[----:B-1----:R-:W-:Y:S01]  /*09c0*/  DMUL R10, R10, UR10 ;  /* 0x0000000a0a0a7c28 */ /* 0x002fe20008000000 */
[----:B------:R-:W-:Y:S01]  /*09d0*/  UMOV UR10, 0x14761f65 ;  /* 0x14761f65000a7882 */ /* 0x000fe20000000000 */
[----:B------:R-:W-:Y:S02]  /*09e0*/  UMOV UR11, 0x3f2a01a0 ;  /* 0x3f2a01a0000b7882 */ /* 0x000fe40000000000 */
[----:B------:R-:W-:Y:S01]  /*09f0*/  FSEL R9, R4, R5, P0 ;  /* 0x0000000504097208 */ /* 0x000fe20000000000 */
[----:B------:R-:W-:Y:S01]  /*0a00*/  IMAD.MOV.U32 R4, RZ, RZ, 0x652b82fe ;  /* 0x652b82feff047424 */ /* 0x000fe200078e00ff */
[----:B------:R-:W-:-:S02]  /*0a10*/  SEL R2, R2, R6, P0 ;  /* 0x0000000602027207 */ /* 0x000fc40000000000 */
[----:B------:R-:W-:Y:S01]  /*0a20*/  DFMA R10, R12, UR8, R10 ;  /* 0x000000080c0a7c2b */ /* 0x000fe2000800000a */
[----:B------:R-:W-:Y:S01]  /*0a30*/  UMOV UR8, 0x1852b7af ;  /* 0x1852b7af00087882 */ /* 0x000fe20000000000 */
[----:B------:R-:W-:Y:S02]  /*0a40*/  UMOV UR9, 0x3f56c16c ;  /* 0x3f56c16c00097882 */ /* 0x000fe40000000000 */
[----:B------:R-:W-:Y:S01]  /*0a50*/  @P1 LOP3.LUT R9, R5, 0x80000, RZ, 0xfc, !PT ;  /* 0x0008000005091812 */ /* 0x000fe200078efcff */
[----:B------:R-:W-:-:S04]  /*0a60*/  IMAD.MOV.U32 R5, RZ, RZ, 0x3ff71547 ;  /* 0x3ff71547ff057424 */ /* 0x000fc800078e00ff */
[----:B------:R-:W-:-:S06]  /*0a70*/  IMAD.MOV.U32 R3, RZ, RZ, R9 ;  /* 0x000000ffff037224 */ /* 0x000fcc00078e0009 */
[----:B0-----:R-:W-:Y:S01]  /*0a80*/  DMUL R2, R2, -UR4 ;  /* 0x8000000402027c28 */ /* 0x001fe20008000000 */
[----:B------:R-:W-:Y:S01]  /*0a90*/  UMOV UR4, 0xfefa39ef ;  /* 0xfefa39ef00047882 */ /* 0x000fe20000000000 */
[----:B------:R-:W-:-:S06]  /*0aa0*/  UMOV UR5, 0x3fe62e42 ;  /* 0x3fe62e4200057882 */ /* 0x000fcc0000000000 */
[----:B------:R-:W-:-:S08]  /*0ab0*/  DFMA R4, R2, R4, 6.75539944105574400000e+15 ;  /* 0x433800000204742b */ /* 0x000fd00000000004 */
[----:B------:R-:W-:-:S08]  /*0ac0*/  DADD R8, R4, -6.75539944105574400000e+15 ;  /* 0xc338000004087429 */ /* 0x000fd00000000000 */
[----:B------:R-:W-:Y:S01]  /*0ad0*/  DFMA R6, R8, -UR4, R2 ;  /* 0x8000000408067c2b */ /* 0x000fe20008000002 */
[----:B------:R-:W-:Y:S01]  /*0ae0*/  UMOV UR4, 0x3b39803f ;  /* 0x3b39803f00047882 */ /* 0x000fe20000000000 */
[----:B------:R-:W-:-:S06]  /*0af0*/  UMOV UR5, 0x3c7abc9e ;  /* 0x3c7abc9e00057882 */ /* 0x000fcc0000000000 */
[----:B------:R-:W-:Y:S01]  /*0b00*/  DFMA R8, R8, -UR4, R6 ;  /* 0x8000000408087c2b */ /* 0x000fe20008000006 */
[----:B------:R-:W-:Y:S01]  /*0b10*/  UMOV UR4, 0x69ce2bdf ;  /* 0x69ce2bdf00047882 */ /* 0x000fe20000000000 */
[----:B------:R-:W-:Y:S01]  /*0b20*/  IMAD.MOV.U32 R6, RZ, RZ, -0x35dec16 ;  /* 0xfca213eaff067424 */ /* 0x000fe200078e00ff */
[----:B------:R-:W-:Y:S01]  /*0b30*/  UMOV UR5, 0x3e5ade15 ;  /* 0x3e5ade1500057882 */ /* 0x000fe20000000000 */
[----:B------:R-:W-:-:S06]  /*0b40*/  IMAD.MOV.U32 R7, RZ, RZ, 0x3e928af3 ;  /* 0x3e928af3ff077424 */ /* 0x000fcc00078e00ff */
[----:B------:R-:W-:Y:S01]  /*0b50*/  DFMA R6, R8, UR4, R6 ;  /* 0x0000000408067c2b */ /* 0x000fe20008000006 */
[----:B------:R-:W-:Y:S01]  /*0b60*/  UMOV UR4, 0x62401315 ;  /* 0x6240131500047882 */ /* 0x000fe20000000000 */
[----:B------:R-:W-:-:S06]  /*0b70*/  UMOV UR5, 0x3ec71dee ;  /* 0x3ec71dee00057882 */ /* 0x000fcc0000000000 */
[----:B------:R-:W-:Y:S01]  /*0b80*/  DFMA R6, R8, R6, UR4 ;  /* 0x0000000408067e2b */ /* 0x000fe20008000006 */
[----:B------:R-:W-:Y:S01]  /*0b90*/  UMOV UR4, 0x7c89eb71 ;  /* 0x7c89eb7100047882 */ /* 0x000fe20000000000 */
[----:B------:R-:W-:-:S06]  /*0ba0*/  UMOV UR5, 0x3efa0199 ;  /* 0x3efa019900057882 */ /* 0x000fcc0000000000 */
[C---:B------:R-:W-:Y:S01]  /*0bb0*/  DFMA R6, R8.reuse, R6, UR4 ;  /* 0x0000000408067e2b */ /* 0x040fe20008000006 */
[----:B------:R-:W0:Y:S07]  /*0bc0*/  LDCU.64 UR4, c[0x3][0x48] ;  /* 0x00c00900ff0477ac */ /* 0x000e2e0008000a00 */
[----:B------:R-:W-:-:S08]  /*0bd0*/  DFMA R6, R8, R6, UR10 ;  /* 0x0000000a08067e2b */ /* 0x000fd00008000006 */
[----:B------:R-:W-:Y:S02]  /*0be0*/  DFMA R6, R8, R6, UR8 ;  /* 0x0000000808067e2b */ /* 0x000fe40008000006 */
[----:B0-----:R-:W-:Y:S01]  /*0bf0*/  DFMA R14, R14, UR4, R10 ;  /* 0x000000040e0e7c2b */ /* 0x001fe2000800000a */
[----:B------:R-:W-:Y:S01]  /*0c00*/  UMOV UR4, 0x11122322 ;  /* 0x1112232200047882 */ /* 0x000fe20000000000 */
[----:B------:R-:W-:-:S04]  /*0c10*/  UMOV UR5, 0x3f811111 ;  /* 0x3f81111100057882 */ /* 0x000fc80000000000 */
[----:B------:R-:W-:Y:S01]  /*0c20*/  DFMA R6, R8, R6, UR4 ;  /* 0x0000000408067e2b */ /* 0x000fe20008000006 */
[----:B------:R-:W-:Y:S01]  /*0c30*/  UMOV UR4, 0x555502a1 ;  /* 0x555502a100047882 */ /* 0x000fe20000000000 */
[----:B------:R-:W-:Y:S01]  /*0c40*/  UMOV UR5, 0x3fa55555 ;  /* 0x3fa5555500057882 */ /* 0x000fe20000000000 */
[----:B------:R-:W-:-:S05]  /*0c50*/  DMUL R14, R14, -2 ;  /* 0xc00000000e0e7828 */ /* 0x000fca0000000000 */
[----:B------:R-:W-:Y:S01]  /*0c60*/  DFMA R6, R8, R6, UR4 ;  /* 0x0000000408067e2b */ /* 0x000fe20008000006 */
[----:B------:R-:W-:Y:S01]  /*0c70*/  UMOV UR4, 0x55555511 ;  /* 0x5555551100047882 */ /* 0x000fe20000000000 */
[----:B------:R-:W-:Y:S01]  /*0c80*/  UMOV UR5, 0x3fc55555 ;  /* 0x3fc5555500057882 */ /* 0x000fe20000000000 */
[----:B------:R-:W-:Y:S02]  /*0c90*/  DMUL R16, RZ, R14 ;  /* 0x0000000eff107228 */ /* 0x000fe40000000000 */
[----:B------:R-:W-:-:S03]  /*0ca0*/  IMAD.SHL.U32 R12, R15, 0x2, RZ ;  /* 0x000000020f0c7824 */ /* 0x000fc600078e00ff */
[----:B------:R-:W-:Y:S01]  /*0cb0*/  DFMA R10, R8, R6, UR4 ;  /* 0x00000004080a7e2b */ /* 0x000fe20008000006 */
[----:B------:R-:W-:Y:S01]  /*0cc0*/  UMOV UR4, 0xb ;  /* 0x0000000b00047882 */ /* 0x000fe20000000000 */
[----:B------:R-:W-:Y:S01]  /*0cd0*/  ISETP.GT.U32.AND P0, PT, R12, -0x79800000, PT ;  /* 0x868000000c00780c */ /* 0x000fe20003f04070 */
[----:B------:R-:W-:-:S03]  /*0ce0*/  UMOV UR5, 0x3fe00000 ;  /* 0x3fe0000000057882 */ /* 0x000fc60000000000 */
[----:B------:R-:W-:Y:S02]  /*0cf0*/  FSEL R7, R17, R15, P0 ;  /* 0x0000000f11077208 */ /* 0x000fe40000000000 */
[----:B------:R-:W-:Y:S01]  /*0d00*/  DFMA R12, R8, R10, UR4 ;  /* 0x00000004080c7e2b */ /* 0x000fe2000800000a */
[----:B------:R-:W-:Y:S02]  /*0d10*/  FSEL R10, R16, R14, P0 ;  /* 0x0000000e100a7208 */ /* 0x000fe40000000000 */
[----:B------:R-:W-:Y:S01]  /*0d20*/  VIADD R11, R7, 0x100000 ;  /* 0x00100000070b7836 */ /* 0x000fe20000000000 */
[----:B------:R-:W-:-:S03]  /*0d30*/  FSETP.GEU.AND P0, PT, |R3|, 4.1917929649353027344, PT ;  /* 0x4086232b0300780b */ /* 0x000fc60003f0e200 */
[----:B------:R-:W0:Y:S01]  /*0d40*/  FRND.F64 R14, R10 ;  /* 0x0000000a000e7313 */ /* 0x000e220000301800 */
[----:B------:R-:W-:Y:S01]  /*0d50*/  DFMA R12, R8, R12, 1 ;  /* 0x3ff00000080c742b */ /* 0x000fe2000000000c */
[----:B------:R-:W-:-:S07]  /*0d60*/  IMAD.MOV.U32 R6, RZ, RZ, R10 ;  /* 0x000000ffff067224 */ /* 0x000fce00078e000a */
[----:B------:R-:W-:Y:S02]  /*0d70*/  DFMA R12, R8, R12, 1 ;  /* 0x3ff00000080c742b */ /* 0x000fe4000000000c */
[----:B0-----:R-:W-:-:S08]  /*0d80*/  DFMA R14, R14, -0.5, R6 ;  /* 0xbfe000000e0e782b */ /* 0x001fd00000000006 */
[----:B------:R-:W-:Y:S02]  /*0d90*/  IMAD R33, R4, 0x100000, R13 ;  /* 0x0010000004217824 */ /* 0x000fe400078e020d */
[----:B------:R-:W-:Y:S01]  /*0da0*/  IMAD.MOV.U32 R32, RZ, RZ, R12 ;  /* 0x000000ffff207224 */ /* 0x000fe200078e000c */
[----:B------:R-:W-:Y:S06]  /*0db0*/  @!P0 BRA `(.L_x_7) ;  /* 0x0000000000348947 */ /* 0x000fec0003800000 */
[----:B------:R-:W-:Y:S01]  /*0dc0*/  FSETP.GEU.AND P1, PT, |R3|, 4.2275390625, PT ;  /* 0x408748000300780b */ /* 0x000fe20003f2e200 */
[C---:B------:R-:W-:Y:S02]  /*0dd0*/  DADD R8, R2.reuse, +INF ;  /* 0x7ff0000002087429 */ /* 0x040fe40000000000 */
[----:B------:R-:W-:-:S08]  /*0de0*/  DSETP.GEU.AND P0, PT, R2, RZ, PT ;  /* 0x000000ff0200722a */ /* 0x000fd00003f0e000 */
[----:B------:R-:W-:Y:S02]  /*0df0*/  FSEL R32, R8, RZ, P0 ;  /* 0x000000ff08207208 */ /* 0x000fe40000000000 */
[----:B------:R-:W-:Y:S01]  /*0e00*/  @!P1 LEA.HI R5, R4, R4, RZ, 0x1 ;  /* 0x0000000404059211 */ /* 0x000fe200078f08ff */
[----:B------:R-:W-:Y:S01]  /*0e10*/  @!P1 IMAD.MOV.U32 R2, RZ, RZ, R12 ;  /* 0x000000ffff029224 */ /* 0x000fe200078e000c */
[----:B------:R-:W-:Y:S02]  /*0e20*/  FSEL R33, R9, RZ, P0 ;  /* 0x000000ff09217208 */ /* 0x000fe40000000000 */
[----:B------:R-:W-:-:S05]  /*0e30*/  @!P1 SHF.R.S32.HI R5, RZ, 0x1, R5 ;  /* 0x00000001ff059819 */ /* 0x000fca0000011405 */
[----:B------:R-:W-:Y:S02]  /*0e40*/  @!P1 IMAD.IADD R4, R4, 0x1, -R5 ;  /* 0x0000000104049824 */ /* 0x000fe400078e0a05 */
[----:B------:R-:W-:-:S03]  /*0e50*/  @!P1 IMAD R3, R5, 0x100000, R13 ;  /* 0x0010000005039824 */ /* 0x000fc600078e020d */
[----:B------:R-:W-:Y:S01]  /*0e60*/  @!P1 LEA R5, R4, 0x3ff00000, 0x14 ;  /* 0x3ff0000004059811 */ /* 0x000fe200078ea0ff */
[----:B------:R-:W-:-:S06]  /*0e70*/  @!P1 IMAD.MOV.U32 R4, RZ, RZ, RZ ;  /* 0x000000ffff049224 */ /* 0x000fcc00078e00ff */
[----:B------:R-:W-:-:S11]  /*0e80*/  @!P1 DMUL R32, R2, R4 ;  /* 0x0000000402209228 */ /* 0x000fd60000000000 */
.L_x_7:
[----:B------:R-:W-:Y:S05]  /*0e90*/  BSYNC.RECONVERGENT B0 ;  /* 0x0000000000007941 */ /* 0x000fea0003800200 */
.L_x_6:
[----:B------:R-:W-:Y:S01]  /*0ea0*/  UMOV UR4, 0x33145c07 ;  /* 0x33145c0700047882 */ /* 0x000fe20000000000 */
[----:B------:R-:W-:Y:S01]  /*0eb0*/  UMOV UR5, 0x3ca1a626 ;  /* 0x3ca1a62600057882 */ /* 0x000fe20000000000 */
[----:B------:R-:W-:Y:S01]  /*0ec0*/  IMAD.MOV.U32 R2, RZ, RZ, -0x3e107ad8 ;  /* 0xc1ef8528ff027424 */ /* 0x000fe200078e00ff */
[C---:B------:R-:W-:Y:S01]  /*0ed0*/  DMUL R12, R14.reuse, UR4 ;  /* 0x000000040e0c7c28 */ /* 0x040fe20008000000 */
[----:B------:R-:W-:Y:S01]  /*0ee0*/  UMOV UR4, 0x54442d18 ;  /* 0x54442d1800047882 */ /* 0x000fe20000000000 */
[----:B------:R-:W-:Y:S01]  /*0ef0*/  UMOV UR5, 0x400921fb ;  /* 0x400921fb00057882 */ /* 0x000fe20000000000 */
[----:B------:R-:W-:Y:S01]  /*0f00*/  IMAD.MOV.U32 R3, RZ, RZ, 0x3e21eea7 ;  /* 0x3e21eea7ff037424 */ /* 0x000fe200078e00ff */
[----:B------:R-:W0:Y:S01]  /*0f10*/  LDC R4, c[0x3][0x3c] ;  /* 0x00c00f00ff047b82 */ /* 0x000e220000000800 */
[----:B------:R-:W-:Y:S01]  /*0f20*/  UMOV UR8, 0xf9785eba ;  /* 0xf9785eba00087882 */ /* 0x000fe20000000000 */
[----:B------:R-:W-:Y:S02]  /*0f30*/  UMOV UR9, 0x3de5db65 ;  /* 0x3de5db6500097882 */ /* 0x000fe40000000000 */
[----:B------:R-:W-:Y:S01]  /*0f40*/  DFMA R12, R14, UR4, R12 ;  /* 0x000000040e0c7c2b */ /* 0x000fe2000800000c */
[----:B------:R-:W-:Y:S01]  /*0f50*/  UMOV UR4, 0x20fd8164 ;  /* 0x20fd816400047882 */ /* 0x000fe20000000000 */
[----:B------:R-:W-:Y:S01]  /*0f60*/  IMAD.MOV.U32 R14, RZ, RZ, 0x2cb0d246 ;  /* 0x2cb0d246ff0e7424 */ /* 0x000fe200078e00ff */
[----:B------:R-:W-:Y:S01]  /*0f70*/  UMOV UR5, 0x3da8ff83 ;  /* 0x3da8ff8300057882 */ /* 0x000fe20000000000 */
[----:B------:R-:W-:-:S04]  /*0f80*/  IMAD.MOV.U32 R15, RZ, RZ, 0x3e5ae5f1 ;  /* 0x3e5ae5f1ff0f7424 */ /* 0x000fc800078e00ff */
[----:B------:R-:W-:-:S08]  /*0f90*/  DMUL R8, R12, R12 ;  /* 0x0000000c0c087228 */ /* 0x000fd00000000000 */
[C---:B------:R-:W-:Y:S01]  /*0fa0*/  DFMA R2, R8.reuse, -UR4, R2 ;  /* 0x8000000408027c2b */ /* 0x040fe20008000002 */
[----:B------:R-:W-:Y:S01]  /*0fb0*/  UMOV UR4, 0x8e06e6d9 ;  /* 0x8e06e6d900047882 */ /* 0x000fe20000000000 */
[C---:B------:R-:W-:Y:S01]  /*0fc0*/  DFMA R14, R8.reuse, UR8, -R14 ;  /* 0x00000008080e7c2b */ /* 0x040fe2000800080e */
[----:B------:R-:W-:Y:S01]  /*0fd0*/  UMOV UR5, 0x3e927e4f ;  /* 0x3e927e4f00057882 */ /* 0x000fe20000000000 */
[----:B------:R-:W-:Y:S01]  /*0fe0*/  UMOV UR8, 0x69ace392 ;  /* 0x69ace39200087882 */ /* 0x000fe20000000000 */
[----:B------:R-:W-:Y:S01]  /*0ff0*/  UMOV UR9, 0x3ec71de3 ;  /* 0x3ec71de300097882 */ /* 0x000fe20000000000 */
[----:B0-----:R-:W-:Y:S02]  /*1000*/  ISETP.GE.AND P0, PT, R4, 0x1, PT ;  /* 0x000000010400780c */ /* 0x001fe40003f06270 */
[C---:B------:R-:W-:Y:S01]  /*1010*/  DFMA R2, R8.reuse, R2, -UR4 ;  /* 0x8000000408027e2b */ /* 0x040fe20008000002 */
[----:B------:R-:W-:Y:S01]  /*1020*/  UMOV UR4, 0x19ddbce9 ;  /* 0x19ddbce900047882 */ /* 0x000fe20000000000 */
[----:B------:R-:W-:Y:S01]  /*1030*/  DFMA R14, R8, R14, UR8 ;  /* 0x00000008080e7e2b */ /* 0x000fe2000800000e */
[----:B------:R-:W-:Y:S01]  /*1040*/  UMOV UR5, 0x3efa01a0 ;  /* 0x3efa01a000057882 */ /* 0x000fe20000000000 */
[----:B------:R-:W-:Y:S01]  /*1050*/  UMOV UR8, 0x19db62a1 ;  /* 0x19db62a100087882 */ /* 0x000fe20000000000 */
[----:B------:R-:W-:-:S03]  /*1060*/  UMOV UR9, 0x3f2a01a0 ;  /* 0x3f2a01a000097882 */ /* 0x000fc60000000000 */
[C---:B------:R-:W-:Y:S01]  /*1070*/  DFMA R2, R8.reuse, R2, UR4 ;  /* 0x0000000408027e2b */ /* 0x040fe20008000002 */
[----:B------:R-:W-:Y:S01]  /*1080*/  UMOV UR4, 0x16c15d47 ;  /* 0x16c15d4700047882 */ /* 0x000fe20000000000 */
[----:B------:R-:W-:Y:S01]  /*1090*/  DFMA R14, R8, R14, -UR8 ;  /* 0x80000008080e7e2b */ /* 0x000fe2000800000e */
[----:B------:R-:W-:Y:S01]  /*10a0*/  UMOV UR5, 0x3f56c16c ;  /* 0x3f56c16c00057882 */ /* 0x000fe20000000000 */
[----:B------:R-:W-:Y:S01]  /*10b0*/  UMOV UR8, 0x11110818 ;  /* 0x1111081800087882 */ /* 0x000fe20000000000 */
[----:B------:R-:W-:-:S03]  /*10c0*/  UMOV UR9, 0x3f811111 ;  /* 0x3f81111100097882 */ /* 0x000fc60000000000 */
[C---:B------:R-:W-:Y:S01]  /*10d0*/  DFMA R2, R8.reuse, R2, -UR4 ;  /* 0x8000000408027e2b */ /* 0x040fe20008000002 */
[----:B------:R-:W-:Y:S01]  /*10e0*/  UMOV UR4, 0x55555551 ;  /* 0x5555555100047882 */ /* 0x000fe20000000000 */
[----:B------:R-:W-:Y:S01]  /*10f0*/  DFMA R14, R8, R14, UR8 ;  /* 0x00000008080e7e2b */ /* 0x000fe2000800000e */
[----:B------:R-:W-:Y:S01]  /*1100*/  UMOV UR5, 0x3fa55555 ;  /* 0x3fa5555500057882 */ /* 0x000fe20000000000 */
[----:B------:R-:W-:Y:S01]  /*1110*/  UMOV UR8, 0x55555554 ;  /* 0x5555555400087882 */ /* 0x000fe20000000000 */
[----:B------:R-:W-:-:S03]  /*1120*/  UMOV UR9, 0x3fc55555 ;  /* 0x3fc5555500097882 */ /* 0x000fc60000000000 */
[C---:B------:R-:W-:Y:S02]  /*1130*/  DFMA R16, R8.reuse, R2, UR4 ;  /* 0x0000000408107e2b */ /* 0x040fe40008000002 */
[----:B------:R-:W-:Y:S01]  /*1140*/  DFMA R18, R8, R14, -UR8 ;  /* 0x8000000808127e2b */ /* 0x000fe2000800000e */
[----:B------:R-:W-:Y:S10]  /*1150*/  @!P0 EXIT ;  /* 0x000000000000894d */ /* 0x000ff40003800000 */
[----:B------:R-:W0:Y:S01]  /*1160*/  LDC R2, c[0x3][0x38] ;  /* 0x00c00e00ff027b82 */ /* 0x000e220000000800 */
[----:B------:R-:W1:Y:S01]  /*1170*/  F2I.S64.F64 R10, R10 ;  /* 0x0000000a000a7311 */ /* 0x000e620000301900 */
[C---:B------:R-:W-:Y:S02]  /*1180*/  DFMA R18, R8.reuse, R18, RZ ;  /* 0x000000120812722b */ /* 0x040fe400000000ff */
[----:B------:R-:W-:-:S04]  /*1190*/  DFMA R16, R8, R16, -0.5 ;  /* 0xbfe000000810742b */ /* 0x000fc80000000010 */
[----:B------:R-:W2:Y:S02]  /*11a0*/  LDC.64 R30, c[0x0][0x380] ;  /* 0x0000e000ff1e7b82 */ /* 0x000ea40000000a00 */
[----:B------:R-:W-:Y:S02]  /*11b0*/  DFMA R12, R12, R18, R12 ;  /* 0x000000120c0c722b */ /* 0x000fe4000000000c */
[----:B------:R-:W-:Y:S01]  /*11c0*/  DFMA R16, R8, R16, 1 ;  /* 0x3ff000000810742b */ /* 0x000fe20000000010 */
[----:B-1----:R-:W-:-:S03]  /*11d0*/  LOP3.LUT R18, R10, 0x1, RZ, 0xc0, !PT ;  /* 0x000000010a127812 */ /* 0x002fc600078ec0ff */
[----:B------:R-:W1:Y:S01]  /*11e0*/  LDC.64 R8, c[0x0][0x388] ;  /* 0x0000e200ff087b82 */ /* 0x000e620000000a00 */
[----:B------:R-:W-:Y:S02]  /*11f0*/  LOP3.LUT P3, RZ, R10, 0x2, RZ, 0xc0, !PT ;  /* 0x000000020aff7812 */ /* 0x000fe4000786c0ff */
[----:B------:R-:W-:Y:S02]  /*1200*/  ISETP.NE.U32.AND P0, PT, R18, 0x1, PT ;  /* 0x000000011200780c */ /* 0x000fe40003f05070 */
[----:B0-----:R-:W-:Y:S02]  /*1210*/  IABS R5, R2 ;  /* 0x0000000200057213 */ /* 0x001fe40000000000 */
[----:B------:R-:W-:Y:S02]  /*1220*/  ISETP.NE.U32.AND.EX P0, PT, RZ, RZ, PT, P0 ;  /* 0x000000ffff00720c */ /* 0x000fe40003f05100 */
[----:B------:R-:W0:Y:S02]  /*1230*/  I2F.RP R20, R5 ;  /* 0x0000000500147306 */ /* 0x000e240000209400 */
[----:B------:R-:W-:-:S02]  /*1240*/  FSEL R11, R17, R13, !P0 ;  /* 0x0000000d110b7208 */ /* 0x000fc40004000000 */
[----:B------:R-:W-:Y:S01]  /*1250*/  FSEL R10, R16, R12, !P0 ;  /* 0x0000000c100a7208 */ /* 0x000fe20004000000 */
[----:B--2---:R-:W-:Y:S01]  /*1260*/  IMAD.WIDE R30, R29, 0x10, R30 ;  /* 0x000000101d1e7825 */ /* 0x004fe200078e021e */
[----:B------:R-:W-:Y:S02]  /*1270*/  FSEL R12, R12, R16, !P0 ;  /* 0x000000100c0c7208 */ /* 0x000fe40004000000 */
[----:B0-----:R-:W0:Y:S02]  /*1280*/  MUFU.RCP R20, R20 ;  /* 0x0000001400147308 */ /* 0x001e240000001000 */
[----:B0-----:R-:W-:-:S06]  /*1290*/  VIADD R14, R20, 0xffffffe ;  /* 0x0ffffffe140e7836 */ /* 0x001fcc0000000000 */
[----:B------:R0:W2:Y:S02]  /*12a0*/  F2I.FTZ.U32.TRUNC.NTZ R15, R14 ;  /* 0x0000000e000f7305 */ /* 0x0000a4000021f000 */
[----:B0-----:R-:W-:Y:S02]  /*12b0*/  IMAD.MOV.U32 R14, RZ, RZ, RZ ;  /* 0x000000ffff0e7224 */ /* 0x001fe400078e00ff */
[----:B--2---:R-:W-:-:S04]  /*12c0*/  IMAD.MOV R22, RZ, RZ, -R15 ;  /* 0x000000ffff167224 */ /* 0x004fc800078e0a0f */
[----:B------:R-:W-:Y:S01]  /*12d0*/  IMAD R3, R22, R5, RZ ;  /* 0x0000000516037224 */ /* 0x000fe200078e02ff */
[----:B------:R-:W-:-:S03]  /*12e0*/  IABS R22, R29 ;  /* 0x0000001d00167213 */ /* 0x000fc60000000000 */
[----:B------:R-:W-:-:S06]  /*12f0*/  IMAD.HI.U32 R3, R15, R3, R14 ;  /* 0x000000030f037227 */ /* 0x000fcc00078e000e */
[----:B------:R-:W-:-:S04]  /*1300*/  IMAD.HI.U32 R3, R3, R22, RZ ;  /* 0x0000001603037227 */ /* 0x000fc800078e00ff */
[----:B------:R-:W-:-:S04]  /*1310*/  IMAD.MOV R15, RZ, RZ, -R3 ;  /* 0x000000ffff0f7224 */ /* 0x000fc800078e0a03 */
[C---:B------:R-:W-:Y:S02]  /*1320*/  IMAD R22, R5.reuse, R15, R22 ;  /* 0x0000000f05167224 */ /* 0x040fe400078e0216 */
[----:B------:R-:W0:Y:S03]  /*1330*/  FRND.F64.TRUNC R14, R6 ;  /* 0x00000006000e7313 */ /* 0x000e26000030d800 */
[----:B------:R-:W-:Y:S01]  /*1340*/  ISETP.GT.U32.AND P1, PT, R5, R22, PT ;  /* 0x000000160500720c */ /* 0x000fe20003f24070 */
[----:B0-----:R-:W-:-:S12]  /*1350*/  DSETP.NEU.AND P2, PT, R6, R14, PT ;  /* 0x0000000e0600722a */ /* 0x001fd80003f4d000 */
[----:B------:R-:W-:Y:S01]  /*1360*/  @!P1 IMAD.IADD R22, R22, 0x1, -R5 ;  /* 0x0000000116169824 */ /* 0x000fe200078e0a05 */
[----:B------:R-:W-:Y:S01]  /*1370*/  DMUL R6, RZ, R6 ;  /* 0x00000006ff067228 */ /* 0x000fe20000000000 */
[----:B------:R-:W-:Y:S01]  /*1380*/  LOP3.LUT R14, R29, R2, RZ, 0x3c, !PT ;  /* 0x000000021d0e7212 */ /* 0x000fe200078e3cff */
[----:B------:R-:W-:Y:S01]  /*1390*/  @!P1 VIADD R3, R3, 0x1 ;  /* 0x0000000103039836 */ /* 0x000fe20000000000 */
[----:B------:R-:W-:Y:S01]  /*13a0*/  ISETP.NE.AND P1, PT, R2, RZ, PT ;  /* 0x000000ff0200720c */ /* 0x000fe20003f25270 */
[----:B-1----:R-:W-:Y:S01]  /*13b0*/  IMAD.WIDE R28, R29, 0x10, R8 ;  /* 0x000000101d1c7825 */ /* 0x002fe200078e0208 */
[----:B------:R-:W-:Y:S02]  /*13c0*/  ISETP.GE.U32.AND P4, PT, R22, R5, PT ;  /* 0x000000051600720c */ /* 0x000fe40003f86070 */
[----:B------:R-:W-:Y:S01]  /*13d0*/  LOP3.LUT R5, R13, 0x80000000, RZ, 0x3c, !PT ;  /* 0x800000000d057812 */ /* 0x000fe200078e3cff */
[----:B------:R-:W-:Y:S02]  /*13e0*/  IMAD.MOV.U32 R9, RZ, RZ, RZ ;  /* 0x000000ffff097224 */ /* 0x000fe400078e00ff */
[----:B------:R-:W-:-:S02]  /*13f0*/  FSEL R22, R6, R10, !P2 ;  /* 0x0000000a06167208 */ /* 0x000fc40005000000 */
[----:B------:R-:W-:Y:S02]  /*1400*/  FSEL R13, R5, R17, !P0 ;  /* 0x00000011050d7208 */ /* 0x000fe40004000000 */
[----:B------:R-:W-:Y:S02]  /*1410*/  @P3 LOP3.LUT R5, R11, 0x80000000, RZ, 0x3c, !PT ;  /* 0x800000000b053812 */ /* 0x000fe400078e3cff */
[----:B------:R-:W-:Y:S02]  /*1420*/  ISETP.GE.AND P0, PT, R14, RZ, PT ;  /* 0x000000ff0e00720c */ /* 0x000fe40003f06270 */
[----:B------:R-:W-:Y:S01]  /*1430*/  @P3 LOP3.LUT R15, R13, 0x80000000, RZ, 0x3c, !PT ;  /* 0x800000000d0f3812 */ /* 0x000fe200078e3cff */
[----:B------:R-:W-:Y:S02]  /*1440*/  @P3 IMAD.MOV.U32 R11, RZ, RZ, R5 ;  /* 0x000000ffff0b3224 */ /* 0x000fe400078e0005 */
[----:B------:R-:W-:Y:S02]  /*1450*/  @P4 VIADD R3, R3, 0x1 ;  /* 0x0000000103034836 */ /* 0x000fe40000000000 */
[----:B------:R-:W-:Y:S01]  /*1460*/  @P3 IMAD.MOV.U32 R13, RZ, RZ, R15 ;  /* 0x000000ffff0d3224 */ /* 0x000fe200078e000f */
[----:B------:R-:W-:-:S02]  /*1470*/  FSEL R23, R7, R11, !P2 ;  /* 0x0000000b07177208 */ /* 0x000fc40005000000 */
[----:B------:R-:W-:-:S03]  /*1480*/  ISETP.NE.AND P2, PT, R4, 0x1, PT ;  /* 0x000000010400780c */ /* 0x000fc60003f45270 */
[----:B------:R-:W-:Y:S01]  /*1490*/  DADD R24, RZ, R12 ;  /* 0x00000000ff187229 */ /* 0x000fe2000000000c */
[----:B------:R-:W-:Y:S01]  /*14a0*/  @!P0 IMAD.MOV R3, RZ, RZ, -R3 ;  /* 0x000000ffff038224 */ /* 0x000fe200078e0a03 */
[----:B------:R-:W-:-:S08]  /*14b0*/  @!P1 LOP3.LUT R3, RZ, R2, RZ, 0x33, !PT ;  /* 0x00000002ff039212 */ /* 0x000fd000078e33ff */
[----:B------:R-:W-:Y:S05]  /*14c0*/  @!P2 BRA `(.L_x_8) ;  /* 0x000000040084a947 */ /* 0x000fea0003800000 */
[----:B------:R-:W0:Y:S01]  /*14d0*/  LDCU.64 UR4, c[0x0][0x398] ;  /* 0x00007300ff0477ac */ /* 0x000e220008000a00 */
[----:B------:R-:W1:Y:S01]  /*14e0*/  LDC R7, c[0x3][0x38] ;  /* 0x00c00e00ff077b82 */ /* 0x000e620000000800 */
[----:B------:R-:W-:Y:S02]  /*14f0*/  LOP3.LUT R20, R4, 0x7ffffffe, RZ, 0xc0, !PT ;  /* 0x7ffffffe04147812 */ /* 0x000fe400078ec0ff */
[----:B------:R-:W-:Y:S01]  /*1500*/  CS2R R4, SRZ ;  /* 0x0000000000047805 */ /* 0x000fe2000001ff00 */
[----:B------:R-:W2:Y:S02]  /*1510*/  LDCU.128 UR12, c[0x3][0x60] ;  /* 0x00c00c00ff0c77ac */ /* 0x000ea40008000c00 */
[----:B------:R-:W-:Y:S01]  /*1520*/  IMAD.MOV R20, RZ, RZ, -R20 ;  /* 0x000000ffff147224 */ /* 0x000fe200078e0a14 */
[----:B------:R-:W3:Y:S01]  /*1530*/  LDCU.64 UR8, c[0x0][0x3a0] ;  /* 0x00007400ff0877ac */ /* 0x000ee20008000a00 */
[----:B------:R-:W4:Y:S01]  /*1540*/  LDC R6, c[0x3][0x40] ;  /* 0x00c01000ff067b82 */ /* 0x000f220000000800 */
[----:B------:R-:W1:Y:S01]  /*1550*/  LDCU.64 UR10, c[0x0][0x390] ;  /* 0x00007200ff0a77ac */ /* 0x000e620008000a00 */
[----:B0-----:R-:W-:-:S04]  /*1560*/  UIADD3 UR4, UP0, UPT, UR4, 0x10, URZ ;  /* 0x0000001004047890 */ /* 0x001fc8000ff1e0ff */
[----:B------:R-:W-:Y:S02]  /*1570*/  UIADD3.X UR5, UPT, UPT, URZ, UR5, URZ, UP0, !UPT ;  /* 0x00000005ff057290 */ /* 0x000fe400087fe4ff */
[----:B------:R-:W-:-:S04]  /*1580*/  IMAD.U32 R26, RZ, RZ, UR4 ;  /* 0x00000004ff1a7e24 */ /* 0x000fc8000f8e00ff */
[----:B--23--:R-:W-:-:S07]  /*1590*/  IMAD.U32 R27, RZ, RZ, UR5 ;  /* 0x00000005ff1b7e24 */ /* 0x00cfce000f8e00ff */
.L_x_9:
[----:B--2---:R-:W2:Y:S01]  /*15a0*/  LDG.E.128 R8, desc[UR6][R26.64+-0x10] ;  /* 0xfffff0061a087981 */ /* 0x004ea2000c1e1d00 */
[----:B------:R-:W-:Y:S02]  /*15b0*/  SHF.R.S32.HI R14, RZ, 0x1f, R0 ;  /* 0x0000001fff0e7819 */ /* 0x000fe40000011400 */
[----:B------:R-:W-:Y:S01]  /*15c0*/  IADD3 R12, P0, PT, R0, R5, RZ ;  /* 0x00000005000c7210 */ /* 0x000fe20007f1e0ff */
[----:B------:R-:W3:Y:S01]  /*15d0*/  LDG.E.128 R16, desc[UR6][R30.64] ;  /* 0x000000061e107981 */ /* 0x000ee2000c1e1d00 */
[----:B------:R-:W-:Y:S02]  /*15e0*/  SHF.R.S32.HI R15, RZ, 0x1f, R3 ;  /* 0x0000001fff0f7819 */ /* 0x000fe40000011403 */
[----:B------:R-:W-:Y:S02]  /*15f0*/  LEA.HI.X.SX32 R13, R5, R14, 0x1, P0 ;  /* 0x0000000e050d7211 */ /* 0x000fe400000f0eff */
[----:B------:R-:W-:-:S04]  /*1600*/  LEA R36, P0, R12, UR8, 0x3 ;  /* 0x000000080c247c11 */ /* 0x000fc8000f8018ff */
[----:B------:R-:W-:Y:S02]  /*1610*/  LEA.HI.X R37, R12, UR9, R13, 0x3, P0 ;  /* 0x000000090c257c11 */ /* 0x000fe400080f1c0d */
[----:B------:R-:W-:-:S04]  /*1620*/  IADD3 R13, P0, PT, R3, R4, RZ ;  /* 0x00000004030d7210 */ /* 0x000fc80007f1e0ff */
[----:B------:R-:W5:Y:S01]  /*1630*/  LDG.E.64 R36, desc[UR6][R36.64] ;  /* 0x0000000624247981 */ /* 0x000f62000c1e1b00 */
[----:B------:R-:W-:Y:S02]  /*1640*/  LEA.HI.X.SX32 R14, R4, R15, 0x1, P0 ;  /* 0x0000000f040e7211 */ /* 0x000fe400000f0eff */
[----:B-1----:R-:W-:-:S04]  /*1650*/  LEA R12, P0, R13, UR10, 0x4 ;  /* 0x0000000a0d0c7c11 */ /* 0x002fc8000f8020ff */
[----:B------:R-:W-:-:S06]  /*1660*/  LEA.HI.X R13, R13, UR11, R14, 0x4, P0 ;  /* 0x0000000b0d0d7c11 */ /* 0x000fcc00080f240e */
[----:B------:R-:W4:Y:S01]  /*1670*/  LDG.E.128 R12, desc[UR6][R12.64] ;  /* 0x000000060c0c7981 */ /* 0x000f22000c1e1d00 */
[----:B--2---:R-:W-:-:S08]  /*1680*/  DMUL R34, R22, -R10 ;  /* 0x8000000a16227228 */ /* 0x004fd00000000000 */
[-C--:B------:R-:W-:Y:S02]  /*1690*/  DFMA R34, R24, R8.reuse, R34 ;  /* 0x000000081822722b */ /* 0x080fe40000000022 */
[----:B------:R-:W-:-:S08]  /*16a0*/  DMUL R8, R22, R8 ;  /* 0x0000000816087228 */ /* 0x000fd00000000000 */
[----:B------:R-:W-:Y:S02]  /*16b0*/  DFMA R8, R24, R10, R8 ;  /* 0x0000000a1808722b */ /* 0x000fe40000000008 */
[----:B-----5:R-:W-:-:S08]  /*16c0*/  DMUL R36, R36, R32 ;  /* 0x0000002024247228 */ /* 0x020fd00000000000 */
[C---:B------:R-:W-:Y:S02]  /*16d0*/  DMUL R8, R36.reuse, R8 ;  /* 0x0000000824087228 */ /* 0x040fe40000000000 */
[----:B------:R-:W-:-:S06]  /*16e0*/  DMUL R34, R36, R34 ;  /* 0x0000002224227228 */ /* 0x000fcc0000000000 */
[C---:B----4-:R-:W-:Y:S02]  /*16f0*/  DMUL R10, R8.reuse, R12 ;  /* 0x0000000c080a7228 */ /* 0x050fe40000000000 */
[----:B------:R-:W-:-:S06]  /*1700*/  DMUL R8, R8, -R14 ;  /* 0x8000000e08087228 */ /* 0x000fcc0000000000 */
[C---:B------:R-:W-:Y:S02]  /*1710*/  DFMA R10, R34.reuse, R14, R10 ;  /* 0x0000000e220a722b */ /* 0x040fe4000000000a */
[----:B------:R-:W-:-:S06]  /*1720*/  DFMA R8, R34, R12, R8 ;  /* 0x0000000c2208722b */ /* 0x000fcc0000000008 */
[C---:B------:R-:W-:Y:S02]  /*1730*/  DMUL R12, R10.reuse, -UR14 ;  /* 0x8000000e0a0c7c28 */ /* 0x040fe40008000000 */
[----:B------:R-:W-:-:S06]  /*1740*/  DMUL R14, R10, UR12 ;  /* 0x0000000c0a0e7c28 */ /* 0x000fcc0008000000 */
[C---:B------:R-:W-:Y:S02]  /*1750*/  DFMA R12, R8.reuse, UR12, R12 ;  /* 0x0000000c080c7c2b */ /* 0x040fe4000800000c */
[----:B------:R-:W-:-:S06]  /*1760*/  DFMA R14, R8, UR14, R14 ;  /* 0x0000000e080e7c2b */ /* 0x000fcc000800000e */
[----:B---3--:R-:W-:Y:S02]  /*1770*/  DADD R16, R12, R16 ;  /* 0x000000000c107229 */ /* 0x008fe40000000010 */
[----:B------:R-:W-:-:S07]  /*1780*/  DADD R18, R14, R18 ;  /* 0x000000000e127229 */ /* 0x000fce0000000012 */
[----:B------:R0:W-:Y:S04]  /*1790*/  STG.E.128 desc[UR6][R30.64], R16 ;  /* 0x000000101e007986 */ /* 0x0001e8000c101d06 */
[----:B------:R-:W2:Y:S01]  /*17a0*/  LDG.E.128 R8, desc[UR6][R28.64] ;  /* 0x000000061c087981 */ /* 0x000ea2000c1e1d00 */
[----:B------:R-:W-:Y:S02]  /*17b0*/  IADD3 R21, P0, PT, R0, R7, RZ ;  /* 0x0000000700157210 */ /* 0x000fe40007f1e0ff */
[----:B------:R-:W-:-:S04]  /*17c0*/  SHF.R.S32.HI R34, RZ, 0x1f, R0 ;  /* 0x0000001fff227819 */ /* 0x000fc80000011400 */
[----:B------:R-:W-:Y:S02]  /*17d0*/  LEA.HI.X.SX32 R34, R7, R34, 0x1, P0 ;  /* 0x0000002207227211 */ /* 0x000fe400000f0eff */
[----:B------:R-:W-:-:S04]  /*17e0*/  LEA R36, P0, R21, UR8, 0x3 ;  /* 0x0000000815247c11 */ /* 0x000fc8000f8018ff */
[----:B------:R-:W-:Y:S02]  /*17f0*/  LEA.HI.X R37, R21, UR9, R34, 0x3, P0 ;  /* 0x0000000915257c11 */ /* 0x000fe400080f1c22 */
[----:B0-----:R-:W-:Y:S01]  /*1800*/  IADD3 R16, P0, PT, R3, R6, RZ ;  /* 0x0000000603107210 */ /* 0x001fe20007f1e0ff */
[----:B------:R-:W0:Y:S01]  /*1810*/  LDC R21, c[0x3][0x40] ;  /* 0x00c01000ff157b82 */ /* 0x000e220000000800 */
[----:B------:R-:W-:-:S04]  /*1820*/  SHF.R.S32.HI R17, RZ, 0x1f, R3 ;  /* 0x0000001fff117819 */ /* 0x000fc80000011403 */
[----:B------:R-:W-:Y:S01]  /*1830*/  LEA.HI.X.SX32 R17, R6, R17, 0x1, P0 ;  /* 0x0000001106117211 */ /* 0x000fe200000f0eff */
[----:B--2---:R-:W-:Y:S02]  /*1840*/  DADD R12, R12, R8 ;  /* 0x000000000c0c7229 */ /* 0x004fe40000000008 */
[----:B------:R-:W-:-:S07]  /*1850*/  DADD R14, R14, R10 ;  /* 0x000000000e0e7229 */ /* 0x000fce000000000a */
[----:B------:R1:W-:Y:S04]  /*1860*/  STG.E.128 desc[UR6][R28.64], R12 ;  /* 0x0000000c1c007986 */ /* 0x0003e8000c101d06 */
[----:B------:R-:W2:Y:S04]  /*1870*/  LDG.E.128 R8, desc[UR6][R26.64] ;  /* 0x000000061a087981 */ /* 0x000ea8000c1e1d00 */
[----:B------:R-:W3:Y:S01]  /*1880*/  LDG.E.64 R36, desc[UR6][R36.64] ;  /* 0x0000000624247981 */ /* 0x000ee2000c1e1b00 */
[----:B-1----:R-:W-:-:S04]  /*1890*/  LEA R12, P0, R16, UR10, 0x4 ;  /* 0x0000000a100c7c11 */ /* 0x002fc8000f8020ff */
[----:B------:R-:W-:Y:S02]  /*18a0*/  LEA.HI.X R13, R16, UR11, R17, 0x4, P0 ;  /* 0x0000000b100d7c11 */ /* 0x000fe400080f2411 */
[----:B------:R-:W4:Y:S04]  /*18b0*/  LDG.E.128 R16, desc[UR6][R30.64] ;  /* 0x000000061e107981 */ /* 0x000f28000c1e1d00 */
[----:B------:R-:W5:Y:S01]  /*18c0*/  LDG.E.128 R12, desc[UR6][R12.64] ;  /* 0x000000060c0c7981 */ /* 0x000f62000c1e1d00 */
[----:B--2---:R-:W-:-:S08]  /*18d0*/  DMUL R34, R22, -R10 ;  /* 0x8000000a16227228 */ /* 0x004fd00000000000 */
[-C--:B------:R-:W-:Y:S02]  /*18e0*/  DFMA R34, R24, R8.reuse, R34 ;  /* 0x000000081822722b */ /* 0x080fe40000000022 */
[----:B------:R-:W-:Y:S02]  /*18f0*/  DMUL R8, R22, R8 ;  /* 0x0000000816087228 */ /* 0x000fe40000000000 */
[----:B---3--:R-:W-:-:S06]  /*1900*/  DMUL R36, R36, R32 ;  /* 0x0000002024247228 */ /* 0x008fcc0000000000 */
[----:B------:R-:W-:-:S08]  /*1910*/  DFMA R8, R24, R10, R8 ;  /* 0x0000000a1808722b */ /* 0x000fd00000000008 */
[C---:B------:R-:W-:Y:S02]  /*1920*/  DMUL R8, R36.reuse, R8 ;  /* 0x0000000824087228 */ /* 0x040fe40000000000 */
[----:B------:R-:W-:-:S06]  /*1930*/  DMUL R34, R36, R34 ;  /* 0x0000002224227228 */ /* 0x000fcc0000000000 */
[C---:B-----5:R-:W-:Y:S02]  /*1940*/  DMUL R10, R8.reuse, R12 ;  /* 0x0000000c080a7228 */ /* 0x060fe40000000000 */
[----:B------:R-:W-:-:S06]  /*1950*/  DMUL R8, R8, -R14 ;  /* 0x8000000e08087228 */ /* 0x000fcc0000000000 */
[C---:B------:R-:W-:Y:S02]  /*1960*/  DFMA R10, R34.reuse, R14, R10 ;  /* 0x0000000e220a722b */ /* 0x040fe4000000000a */
[----:B------:R-:W-:-:S06]  /*1970*/  DFMA R8, R34, R12, R8 ;  /* 0x0000000c2208722b */ /* 0x000fcc0000000008 */
[C---:B------:R-:W-:Y:S02]  /*1980*/  DMUL R14, R10.reuse, -UR14 ;  /* 0x8000000e0a0e7c28 */ /* 0x040fe40008000000 */
[----:B------:R-:W-:-:S06]  /*1990*/  DMUL R12, R10, UR12 ;  /* 0x0000000c0a0c7c28 */ /* 0x000fcc0008000000 */
[C---:B------:R-:W-:Y:S02]  /*19a0*/  DFMA R14, R8.reuse, UR12, R14 ;  /* 0x0000000c080e7c2b */ /* 0x040fe4000800000e */
[----:B------:R-:W-:-:S06]  /*19b0*/  DFMA R12, R8, UR14, R12 ;  /* 0x0000000e080c7c2b */ /* 0x000fcc000800000c */
[----:B----4-:R-:W-:Y:S02]  /*19c0*/  DADD R16, R14, R16 ;  /* 0x000000000e107229 */ /* 0x010fe40000000010 */
[----:B------:R-:W-:-:S07]  /*19d0*/  DADD R18, R12, R18 ;  /* 0x000000000c127229 */ /* 0x000fce0000000012 */
[----:B------:R2:W-:Y:S04]  /*19e0*/  STG.E.128 desc[UR6][R30.64], R16 ;  /* 0x000000101e007986 */ /* 0x0005e8000c101d06 */
[----:B------:R-:W3:Y:S01]  /*19f0*/  LDG.E.128 R8, desc[UR6][R28.64] ;  /* 0x000000061c087981 */ /* 0x000ee2000c1e1d00 */
[----:B------:R-:W-:-:S05]  /*1a00*/  VIADD R20, R20, 0x2 ;  /* 0x0000000214147836 */ /* 0x000fca0000000000 */
[----:B------:R-:W-:Y:S02]  /*1a10*/  ISETP.NE.AND P0, PT, R20, RZ, PT ;  /* 0x000000ff1400720c */ /* 0x000fe40003f05270 */
[----:B------:R-:W-:Y:S01]  /*1a20*/  IADD3 R26, P1, PT, R26, 0x20, RZ ;  /* 0x000000201a1a7810 */ /* 0x000fe20007f3e0ff */
[C---:B0-----:R-:W-:Y:S02]  /*1a30*/  IMAD R6, R21.reuse, 0x2, R6 ;  /* 0x0000000215067824 */ /* 0x041fe400078e0206 */
[----:B------:R-:W-:Y:S02]  /*1a40*/  IMAD R4, R21, 0x2, R4 ;  /* 0x0000000215047824 */ /* 0x000fe400078e0204 */
[----:B------:R-:W-:Y:S02]  /*1a50*/  IMAD.X R27, RZ, RZ, R27, P1 ;  /* 0x000000ffff1b7224 */ /* 0x000fe400008e061b */
[C---:B------:R-:W-:Y:S02]  /*1a60*/  IMAD R7, R2.reuse, 0x2, R7 ;  /* 0x0000000202077824 */ /* 0x040fe400078e0207 */
[----:B------:R-:W-:Y:S01]  /*1a70*/  IMAD R5, R2, 0x2, R5 ;  /* 0x0000000202057824 */ /* 0x000fe200078e0205 */
[----:B---3--:R-:W-:-:S02]  /*1a80*/  DADD R8, R14, R8 ;  /* 0x000000000e087229 */ /* 0x008fc40000000008 */
[----:B------:R-:W-:-:S07]  /*1a90*/  DADD R10, R12, R10 ;  /* 0x000000000c0a7229 */ /* 0x000fce000000000a */
[----:B------:R2:W-:Y:S01]  /*1aa0*/  STG.E.128 desc[UR6][R28.64], R8 ;  /* 0x000000081c007986 */ /* 0x0005e2000c101d06 */
[----:B------:R-:W-:Y:S05]  /*1ab0*/  @P0 BRA `(.L_x_9) ;  /* 0xfffffff800b80947 */ /* 0x000fea000383ffff */
[----:B--2---:R-:W0:Y:S02]  /*1ac0*/  LDC R9, c[0x3][0x3c] ;  /* 0x00c00f00ff097b82 */ /* 0x004e240000000800 */
[----:B0-----:R-:W-:-:S07]  /*1ad0*/  LOP3.LUT R9, R9, 0x7ffffffe, RZ, 0xc0, !PT ;  /* 0x7ffffffe09097812 */ /* 0x001fce00078ec0ff */
.L_x_8:
[----:B------:R-:W0:Y:S02]  /*1ae0*/  LDC R4, c[0x3][0x3c] ;  /* 0x00c00f00ff047b82 */ /* 0x000e240000000800 */
[----:B0-----:R-:W-:-:S04]  /*1af0*/  LOP3.LUT R4, R4, 0x1, RZ, 0xc0, !PT ;  /* 0x0000000104047812 */ /* 0x001fc800078ec0ff */
[----:B------:R-:W-:-:S13]  /*1b00*/  ISETP.NE.U32.AND P0, PT, R4, 0x1, PT ;  /* 0x000000010400780c */ /* 0x000fda0003f05070 */
[----:B------:R-:W-:Y:S05]  /*1b10*/  @P0 EXIT ;  /* 0x000000000000094d */ /* 0x000fea0003800000 */
[----:B------:R-:W0:Y:S01]  /*1b20*/  LDC.64 R4, c[0x0][0x398] ;  /* 0x0000e600ff047b82 */ /* 0x000e220000000a00 */
[----:B------:R-:W1:Y:S01]  /*1b30*/  LDCU.64 UR4, c[0x0][0x3a0] ;  /* 0x00007400ff0477ac */ /* 0x000e620008000a00 */
[----:B------:R-:W-:Y:S01]  /*1b40*/  IMAD R7, R9, R2, RZ ;  /* 0x0000000209077224 */ /* 0x000fe200078e02ff */
[----:B------:R-:W-:Y:S01]  /*1b50*/  SHF.R.S32.HI R2, RZ, 0x1f, R0 ;  /* 0x0000001fff027819 */ /* 0x000fe20000011400 */
[----:B------:R-:W2:Y:S01]  /*1b60*/  LDG.E.128 R12, desc[UR6][R30.64] ;  /* 0x000000061e0c7981 */ /* 0x000ea2000c1e1d00 */
[----:B------:R-:W3:Y:S02]  /*1b70*/  LDCU UR8, c[0x3][0x40] ;  /* 0x00c00800ff0877ac */ /* 0x000ee40008000800 */
[----:B------:R-:W-:Y:S01]  /*1b80*/  IADD3 R0, P0, PT, R0, R7, RZ ;  /* 0x0000000700007210 */ /* 0x000fe20007f1e0ff */
[----:B------:R-:W4:Y:S03]  /*1b90*/  LDCU.64 UR10, c[0x0][0x390] ;  /* 0x00007200ff0a77ac */ /* 0x000f260008000a00 */
[----:B------:R-:W-:-:S02]  /*1ba0*/  LEA.HI.X.SX32 R11, R7, R2, 0x1, P0 ;  /* 0x00000002070b7211 */ /* 0x000fc400000f0eff */
[----:B-1----:R-:W-:Y:S01]  /*1bb0*/  LEA R18, P0, R0, UR4, 0x3 ;  /* 0x0000000400127c11 */ /* 0x002fe2000f8018ff */
[----:B0-----:R-:W-:-:S03]  /*1bc0*/  IMAD.WIDE.U32 R4, R9, 0x10, R4 ;  /* 0x0000001009047825 */ /* 0x001fc600078e0004 */
[----:B------:R-:W-:-:S03]  /*1bd0*/  LEA.HI.X R19, R0, UR5, R11, 0x3, P0 ;  /* 0x0000000500137c11 */ /* 0x000fc600080f1c0b */
[----:B------:R-:W5:Y:S01]  /*1be0*/  LDG.E.128 R4, desc[UR6][R4.64] ;  /* 0x0000000604047981 */ /* 0x000f62000c1e1d00 */
[----:B---3--:R-:W-:Y:S01]  /*1bf0*/  IMAD R0, R9, UR8, RZ ;  /* 0x0000000809007c24 */ /* 0x008fe2000f8e02ff */
[----:B------:R-:W-:Y:S02]  /*1c00*/  SHF.R.S32.HI R9, RZ, 0x1f, R3 ;  /* 0x0000001fff097819 */ /* 0x000fe40000011403 */
[----:B------:R-:W3:Y:S02]  /*1c10*/  LDG.E.64 R16, desc[UR6][R18.64] ;  /* 0x0000000612107981 */ /* 0x000ee4000c1e1b00 */
[----:B------:R-:W-:-:S04]  /*1c20*/  IADD3 R3, P0, PT, R3, R0, RZ ;  /* 0x0000000003037210 */ /* 0x000fc80007f1e0ff */
[----:B------:R-:W-:Y:S02]  /*1c30*/  LEA.HI.X.SX32 R0, R0, R9, 0x1, P0 ;  /* 0x0000000900007211 */ /* 0x000fe400000f0eff */
[----:B----4-:R-:W-:-:S04]  /*1c40*/  LEA R8, P0, R3, UR10, 0x4 ;  /* 0x0000000a03087c11 */ /* 0x010fc8000f8020ff */
[----:B------:R-:W-:Y:S01]  /*1c50*/  LEA.HI.X R9, R3, UR11, R0, 0x4, P0 ;  /* 0x0000000b03097c11 */ /* 0x000fe200080f2400 */
[----:B------:R-:W0:Y:S05]  /*1c60*/  LDCU.128 UR8, c[0x3][0x60] ;  /* 0x00c00c00ff0877ac */ /* 0x000e2a0008000c00 */
[----:B------:R-:W4:Y:S01]  /*1c70*/  LDG.E.128 R8, desc[UR6][R8.64] ;  /* 0x0000000608087981 */ /* 0x000f22000c1e1d00 */
[C---:B-----5:R-:W-:Y:S02]  /*1c80*/  DMUL R2, R22.reuse, R4 ;  /* 0x0000000416027228 */ /* 0x060fe40000000000 */
[----:B------:R-:W-:Y:S02]  /*1c90*/  DMUL R22, R22, -R6 ;  /* 0x8000000616167228 */ /* 0x000fe40000000000 */
[----:B---3--:R-:W-:-:S04]  /*1ca0*/  DMUL R16, R16, R32 ;  /* 0x0000002010107228 */ /* 0x008fc80000000000 */
[C---:B------:R-:W-:Y:S02]  /*1cb0*/  DFMA R2, R24.reuse, R6, R2 ;  /* 0x000000061802722b */ /* 0x040fe40000000002 */
[----:B------:R-:W-:-:S06]  /*1cc0*/  DFMA R22, R24, R4, R22 ;  /* 0x000000041816722b */ /* 0x000fcc0000000016 */
[C---:B------:R-:W-:Y:S02]  /*1cd0*/  DMUL R2, R16.reuse, R2 ;  /* 0x0000000210027228 */ /* 0x040fe40000000000 */
[----:B------:R-:W-:-:S06]  /*1ce0*/  DMUL R22, R16, R22 ;  /* 0x0000001610167228 */ /* 0x000fcc0000000000 */
[C---:B----4-:R-:W-:Y:S02]  /*1cf0*/  DMUL R4, R2.reuse, R8 ;  /* 0x0000000802047228 */ /* 0x050fe40000000000 */
[----:B------:R-:W-:-:S06]  /*1d00*/  DMUL R2, R2, -R10 ;  /* 0x8000000a02027228 */ /* 0x000fcc0000000000 */
[C---:B------:R-:W-:Y:S02]  /*1d10*/  DFMA R4, R22.reuse, R10, R4 ;  /* 0x0000000a1604722b */ /* 0x040fe40000000004 */
[----:B------:R-:W-:-:S06]  /*1d20*/  DFMA R2, R22, R8, R2 ;  /* 0x000000081602722b */ /* 0x000fcc0000000002 */
[C---:B0-----:R-:W-:Y:S02]  /*1d30*/  DMUL R6, R4.reuse, -UR10 ;  /* 0x8000000a04067c28 */ /* 0x041fe40008000000 */
[----:B------:R-:W-:-:S06]  /*1d40*/  DMUL R4, R4, UR8 ;  /* 0x0000000804047c28 */ /* 0x000fcc0008000000 */
[C---:B------:R-:W-:Y:S02]  /*1d50*/  DFMA R6, R2.reuse, UR8, R6 ;  /* 0x0000000802067c2b */ /* 0x040fe40008000006 */
[----:B------:R-:W-:-:S06]  /*1d60*/  DFMA R4, R2, UR10, R4 ;  /* 0x0000000a02047c2b */ /* 0x000fcc0008000004 */
[----:B--2---:R-:W-:Y:S02]  /*1d70*/  DADD R12, R6, R12 ;  /* 0x00000000060c7229 */ /* 0x004fe4000000000c */
[----:B------:R-:W-:-:S07]  /*1d80*/  DADD R14, R4, R14 ;  /* 0x00000000040e7229 */ /* 0x000fce000000000e */
[----:B------:R-:W-:Y:S04]  /*1d90*/  STG.E.128 desc[UR6][R30.64], R12 ;  /* 0x0000000c1e007986 */ /* 0x000fe8000c101d06 */
[----:B------:R-:W2:Y:S02]  /*1da0*/  LDG.E.128 R8, desc[UR6][R28.64] ;  /* 0x000000061c087981 */ /* 0x000ea4000c1e1d00 */
[----:B--2---:R-:W-:Y:S02]  /*1db0*/  DADD R8, R6, R8 ;  /* 0x0000000006087229 */ /* 0x004fe40000000008 */
[----:B------:R-:W-:-:S07]  /*1dc0*/  DADD R10, R4, R10 ;  /* 0x00000000040a7229 */ /* 0x000fce000000000a */
[----:B------:R-:W-:Y:S01]  /*1dd0*/  STG.E.128 desc[UR6][R28.64], R8 ;  /* 0x000000081c007986 */ /* 0x000fe2000c101d06 */
[----:B------:R-:W-:Y:S05]  /*1de0*/  EXIT ;  /* 0x000000000000794d */ /* 0x000fea0003800000 */
        .weak           $__internal_0_$__cuda_sm20_div_rn_f64_full
        .type           $__internal_0_$__cuda_sm20_div_rn_f64_full,@function
        .size           $__internal_0_$__cuda_sm20_div_rn_f64_full,(.L_x_16 - $__internal_0_$__cuda_sm20_div_rn_f64_full)
$__internal_0_$__cuda_sm20_div_rn_f64_full:
[C---:B------:R-:W-:Y:S01]  /*1df0*/  FSETP.GEU.AND P0, PT, |R9|.reuse, 1.469367938527859385e-39, PT ;  /* 0x001000000900780b */ /* 0x040fe20003f0e200 */
[--C-:B------:R-:W-:Y:S01]  /*1e00*/  IMAD.MOV.U32 R20, RZ, RZ, R8.reuse ;  /* 0x000000ffff147224 */ /* 0x100fe200078e0008 */
[----:B------:R-:W-:Y:S01]  /*1e10*/  LOP3.LUT R18, R9, 0x800fffff, RZ, 0xc0, !PT ;  /* 0x800fffff09127812 */ /* 0x000fe200078ec0ff */
[----:B------:R-:W-:Y:S01]  /*1e20*/  IMAD.MOV.U32 R21, RZ, RZ, R9 ;  /* 0x000000ffff157224 */ /* 0x000fe200078e0009 */
[C---:B------:R-:W-:Y:S01]  /*1e30*/  FSETP.GEU.AND P2, PT, |R23|.reuse, 1.469367938527859385e-39, PT ;  /* 0x001000001700780b */ /* 0x040fe20003f4e200 */
[----:B------:R-:W-:Y:S01]  /*1e40*/  IMAD.MOV.U32 R26, RZ, RZ, 0x1 ;  /* 0x00000001ff1a7424 */ /* 0x000fe200078e00ff */
[----:B------:R-:W-:Y:S01]  /*1e50*/  LOP3.LUT R19, R18, 0x3ff00000, RZ, 0xfc, !PT ;  /* 0x3ff0000012137812 */ /* 0x000fe200078efcff */
[----:B------:R-:W-:Y:S01]  /*1e60*/  IMAD.MOV.U32 R18, RZ, RZ, R8 ;  /* 0x000000ffff127224 */ /* 0x000fe200078e0008 */
[----:B------:R-:W-:Y:S01]  /*1e70*/  LOP3.LUT R7, R23, 0x7ff00000, RZ, 0xc0, !PT ;  /* 0x7ff0000017077812 */ /* 0x000fe200078ec0ff */
[----:B------:R-:W-:Y:S01]  /*1e80*/  BSSY.RECONVERGENT B1, `(.L_x_10) ;  /* 0x0000050000017945 */ /* 0x000fe20003800200 */
[----:B------:R-:W-:-:S03]  /*1e90*/  LOP3.LUT R28, R9, 0x7ff00000, RZ, 0xc0, !PT ;  /* 0x7ff00000091c7812 */ /* 0x000fc600078ec0ff */
[----:B------:R-:W-:Y:S01]  /*1ea0*/  @!P0 DMUL R18, R20, 8.98846567431157953865e+307 ;  /* 0x7fe0000014128828 */ /* 0x000fe20000000000 */
[----:B------:R-:W-:-:S03]  /*1eb0*/  ISETP.GE.U32.AND P1, PT, R7, R28, PT ;  /* 0x0000001c0700720c */ /* 0x000fc60003f26070 */
[----:B------:R-:W-:Y:S01]  /*1ec0*/  @!P2 LOP3.LUT R8, R21, 0x7ff00000, RZ, 0xc0, !PT ;  /* 0x7ff000001508a812 */ /* 0x000fe200078ec0ff */
[----:B------:R-:W-:Y:S01]  /*1ed0*/  @!P2 IMAD.MOV.U32 R32, RZ, RZ, RZ ;  /* 0x000000ffff20a224 */ /* 0x000fe200078e00ff */
[----:B------:R-:W0:Y:S02]  /*1ee0*/  MUFU.RCP64H R27, R19 ;  /* 0x00000013001b7308 */ /* 0x000e240000001800 */
[----:B------:R-:W-:Y:S01]  /*1ef0*/  @!P2 ISETP.GE.U32.AND P3, PT, R7, R8, PT ;  /* 0x000000080700a20c */ /* 0x000fe20003f66070 */
[----:B------:R-:W-:Y:S01]  /*1f00*/  IMAD.MOV.U32 R8, RZ, RZ, 0x1ca00000 ;  /* 0x1ca00000ff087424 */ /* 0x000fe200078e00ff */
[----:B------:R-:W-:-:S04]  /*1f10*/  @!P0 LOP3.LUT R28, R19, 0x7ff00000, RZ, 0xc0, !PT ;  /* 0x7ff00000131c8812 */ /* 0x000fc800078ec0ff */
[----:B------:R-:W-:-:S04]  /*1f20*/  @!P2 SEL R9, R8, 0x63400000, !P3 ;  /* 0x634000000809a807 */ /* 0x000fc80005800000 */
[----:B------:R-:W-:-:S04]  /*1f30*/  @!P2 LOP3.LUT R9, R9, 0x80000000, R23, 0xf8, !PT ;  /* 0x800000000909a812 */ /* 0x000fc800078ef817 */
[----:B------:R-:W-:Y:S01]  /*1f40*/  @!P2 LOP3.LUT R33, R9, 0x100000, RZ, 0xfc, !PT ;  /* 0x001000000921a812 */ /* 0x000fe200078efcff */
[----:B0-----:R-:W-:Y:S01]  /*1f50*/  DFMA R24, R26, -R18, 1 ;  /* 0x3ff000001a18742b */ /* 0x001fe20000000812 */
[----:B------:R-:W-:-:S07]  /*1f60*/  IMAD.MOV.U32 R9, RZ, RZ, R7 ;  /* 0x000000ffff097224 */ /* 0x000fce00078e0007 */
[----:B------:R-:W-:-:S08]  /*1f70*/  DFMA R24, R24, R24, R24 ;  /* 0x000000181818722b */ /* 0x000fd00000000018 */
[----:B------:R-:W-:Y:S01]  /*1f80*/  DFMA R26, R26, R24, R26 ;  /* 0x000000181a1a722b */ /* 0x000fe2000000001a */
[----:B------:R-:W-:Y:S01]  /*1f90*/  SEL R25, R8, 0x63400000, !P1 ;  /* 0x6340000008197807 */ /* 0x000fe20004800000 */
[----:B------:R-:W-:-:S03]  /*1fa0*/  IMAD.MOV.U32 R24, RZ, RZ, R22 ;  /* 0x000000ffff187224 */ /* 0x000fc600078e0016 */
[----:B------:R-:W-:-:S03]  /*1fb0*/  LOP3.LUT R25, R25, 0x800fffff, R23, 0xf8, !PT ;  /* 0x800fffff19197812 */ /* 0x000fc600078ef817 */
[----:B------:R-:W-:-:S03]  /*1fc0*/  DFMA R30, R26, -R18, 1 ;  /* 0x3ff000001a1e742b */ /* 0x000fc60000000812 */
[----:B------:R-:W-:-:S05]  /*1fd0*/  @!P2 DFMA R24, R24, 2, -R32 ;  /* 0x400000001818a82b */ /* 0x000fca0000000820 */
[----:B------:R-:W-:-:S05]  /*1fe0*/  DFMA R30, R26, R30, R26 ;  /* 0x0000001e1a1e722b */ /* 0x000fca000000001a */
[----:B------:R-:W-:-:S03]  /*1ff0*/  @!P2 LOP3.LUT R9, R25, 0x7ff00000, RZ, 0xc0, !PT ;  /* 0x7ff000001909a812 */ /* 0x000fc600078ec0ff */
[----:B------:R-:W-:Y:S02]  /*2000*/  DMUL R26, R30, R24 ;  /* 0x000000181e1a7228 */ /* 0x000fe40000000000 */
[----:B------:R-:W-:-:S05]  /*2010*/  VIADD R34, R9, 0xffffffff ;  /* 0xffffffff09227836 */ /* 0x000fca0000000000 */
[----:B------:R-:W-:Y:S01]  /*2020*/  ISETP.GT.U32.AND P0, PT, R34, 0x7feffffe, PT ;  /* 0x7feffffe2200780c */ /* 0x000fe20003f04070 */
[----:B------:R-:W-:Y:S01]  /*2030*/  VIADD R34, R28, 0xffffffff ;  /* 0xffffffff1c227836 */ /* 0x000fe20000000000 */
[----:B------:R-:W-:-:S04]  /*2040*/  DFMA R32, R26, -R18, R24 ;  /* 0x800000121a20722b */ /* 0x000fc80000000018 */
[----:B------:R-:W-:-:S04]  /*2050*/  ISETP.GT.U32.OR P0, PT, R34, 0x7feffffe, P0 ;  /* 0x7feffffe2200780c */ /* 0x000fc80000704470 */
[----:B------:R-:W-:-:S09]  /*2060*/  DFMA R32, R30, R32, R26 ;  /* 0x000000201e20722b */ /* 0x000fd2000000001a */
[----:B------:R-:W-:Y:S05]  /*2070*/  @P0 BRA `(.L_x_11) ;  /* 0x00000000006c0947 */ /* 0x000fea0003800000 */
[----:B------:R-:W-:-:S04]  /*2080*/  LOP3.LUT R22, R21, 0x7ff00000, RZ, 0xc0, !PT ;  /* 0x7ff0000015167812 */ /* 0x000fc800078ec0ff */
[CC--:B------:R-:W-:Y:S02]  /*2090*/  VIADDMNMX R9, R7.reuse, -R22.reuse, 0xb9600000, !PT ;  /* 0xb960000007097446 */ /* 0x0c0fe40007800916 */
[----:B------:R-:W-:Y:S02]  /*20a0*/  ISETP.GE.U32.AND P0, PT, R7, R22, PT ;  /* 0x000000160700720c */ /* 0x000fe40003f06070 */
[----:B------:R-:W-:Y:S02]  /*20b0*/  VIMNMX R7, PT, PT, R9, 0x46a00000, PT ;  /* 0x46a0000009077848 */ /* 0x000fe40003fe0100 */
[----:B------:R-:W-:-:S05]  /*20c0*/  SEL R8, R8, 0x63400000, !P0 ;  /* 0x6340000008087807 */ /* 0x000fca0004000000 */
[----:B------:R-:W-:Y:S02]  /*20d0*/  IMAD.IADD R7, R7, 0x1, -R8 ;  /* 0x0000000107077824 */ /* 0x000fe400078e0a08 */
[----:B------:R-:W-:Y:S02]  /*20e0*/  IMAD.MOV.U32 R8, RZ, RZ, RZ ;  /* 0x000000ffff087224 */ /* 0x000fe400078e00ff */
[----:B------:R-:W-:-:S06]  /*20f0*/  VIADD R9, R7, 0x7fe00000 ;  /* 0x7fe0000007097836 */ /* 0x000fcc0000000000 */
[----:B------:R-:W-:-:S10]  /*2100*/  DMUL R26, R32, R8 ;  /* 0x00000008201a7228 */ /* 0x000fd40000000000 */
[----:B------:R-:W-:-:S13]  /*2110*/  FSETP.GTU.AND P0, PT, |R27|, 1.469367938527859385e-39, PT ;  /* 0x001000001b00780b */ /* 0x000fda0003f0c200 */
[----:B------:R-:W-:Y:S05]  /*2120*/  @P0 BRA `(.L_x_12) ;  /* 0x0000000000940947 */ /* 0x000fea0003800000 */
[----:B------:R-:W-:Y:S01]  /*2130*/  DFMA R18, R32, -R18, R24 ;  /* 0x800000122012722b */ /* 0x000fe20000000018 */
[----:B------:R-:W-:-:S09]  /*2140*/  IMAD.MOV.U32 R8, RZ, RZ, RZ ;  /* 0x000000ffff087224 */ /* 0x000fd200078e00ff */
[C---:B------:R-:W-:Y:S02]  /*2150*/  FSETP.NEU.AND P0, PT, R19.reuse, RZ, PT ;  /* 0x000000ff1300720b */ /* 0x040fe40003f0d000 */
[----:B------:R-:W-:-:S04]  /*2160*/  LOP3.LUT R21, R19, 0x80000000, R21, 0x48, !PT ;  /* 0x8000000013157812 */ /* 0x000fc800078e4815 */
[----:B------:R-:W-:-:S07]  /*2170*/  LOP3.LUT R9, R21, R9, RZ, 0xfc, !PT ;  /* 0x0000000915097212 */ /* 0x000fce00078efcff */
[----:B------:R-:W-:Y:S05]  /*2180*/  @!P0 BRA `(.L_x_12) ;  /* 0x00000000007c8947 */ /* 0x000fea0003800000 */
[----:B------:R-:W-:Y:S01]  /*2190*/  IMAD.MOV R19, RZ, RZ, -R7 ;  /* 0x000000ffff137224 */ /* 0x000fe200078e0a07 */
[----:B------:R-:W-:Y:S01]  /*21a0*/  DMUL.RP R8, R32, R8 ;  /* 0x0000000820087228 */ /* 0x000fe20000008000 */
[----:B------:R-:W-:Y:S01]  /*21b0*/  IMAD.MOV.U32 R18, RZ, RZ, RZ ;  /* 0x000000ffff127224 */ /* 0x000fe200078e00ff */
[----:B------:R-:W-:-:S05]  /*21c0*/  IADD3 R7, PT, PT, -R7, -0x43300000, RZ ;  /* 0xbcd0000007077810 */ /* 0x000fca0007ffe1ff */
[----:B------:R-:W-:-:S03]  /*21d0*/  DFMA R18, R26, -R18, R32 ;  /* 0x800000121a12722b */ /* 0x000fc60000000020 */
[----:B------:R-:W-:-:S07]  /*21e0*/  LOP3.LUT R21, R9, R21, RZ, 0x3c, !PT ;  /* 0x0000001509157212 */ /* 0x000fce00078e3cff */
[----:B------:R-:W-:-:S04]  /*21f0*/  FSETP.NEU.AND P0, PT, |R19|, R7, PT ;  /* 0x000000071300720b */ /* 0x000fc80003f0d200 */
[----:B------:R-:W-:Y:S02]  /*2200*/  FSEL R26, R8, R26, !P0 ;  /* 0x0000001a081a7208 */ /* 0x000fe40004000000 */
[----:B------:R-:W-:Y:S01]  /*2210*/  FSEL R27, R21, R27, !P0 ;  /* 0x0000001b151b7208 */ /* 0x000fe20004000000 */
[----:B------:R-:W-:Y:S06]  /*2220*/  BRA `(.L_x_12) ;  /* 0x0000000000547947 */ /* 0x000fec0003800000 */
.L_x_11:
[----:B------:R-:W-:-:S14]  /*2230*/  DSETP.NAN.AND P0, PT, R22, R22, PT ;  /* 0x000000161600722a */ /* 0x000fdc0003f08000 */
[----:B------:R-:W-:Y:S05]  /*2240*/  @P0 BRA `(.L_x_13) ;  /* 0x0000000000440947 */ /* 0x000fea0003800000 */
[----:B------:R-:W-:-:S14]  /*2250*/  DSETP.NAN.AND P0, PT, R20, R20, PT ;  /* 0x000000141400722a */ /* 0x000fdc0003f08000 */
[----:B------:R-:W-:Y:S05]  /*2260*/  @P0 BRA `(.L_x_14) ;  /* 0x0000000000300947 */ /* 0x000fea0003800000 */
[----:B------:R-:W-:Y:S01]  /*2270*/  ISETP.NE.AND P0, PT, R9, R28, PT ;  /* 0x0000001c0900720c */ /* 0x000fe20003f05270 */
[----:B------:R-:W-:Y:S02]  /*2280*/  IMAD.MOV.U32 R26, RZ, RZ, 0x0 ;  /* 0x00000000ff1a7424 */ /* 0x000fe400078e00ff */
[----:B------:R-:W-:-:S10]  /*2290*/  IMAD.MOV.U32 R27, RZ, RZ, -0x80000 ;  /* 0xfff80000ff1b7424 */ /* 0x000fd400078e00ff */
[----:B------:R-:W-:Y:S05]  /*22a0*/  @!P0 BRA `(.L_x_12) ;  /* 0x0000000000348947 */ /* 0x000fea0003800000 */
[----:B------:R-:W-:Y:S02]  /*22b0*/  ISETP.NE.AND P0, PT, R9, 0x7ff00000, PT ;  /* 0x7ff000000900780c */ /* 0x000fe40003f05270 */
[----:B------:R-:W-:Y:S02]  /*22c0*/  LOP3.LUT R27, R23, 0x80000000, R21, 0x48, !PT ;  /* 0x80000000171b7812 */ /* 0x000fe400078e4815 */
[----:B------:R-:W-:-:S13]  /*22d0*/  ISETP.EQ.OR P0, PT, R28, RZ, !P0 ;  /* 0x000000ff1c00720c */ /* 0x000fda0004702670 */
[----:B------:R-:W-:Y:S01]  /*22e0*/  @P0 LOP3.LUT R7, R27, 0x7ff00000, RZ, 0xfc, !PT ;  /* 0x7ff000001b070812 */ /* 0x000fe200078efcff */
[----:B------:R-:W-:Y:S02]  /*22f0*/  @!P0 IMAD.MOV.U32 R26, RZ, RZ, RZ ;  /* 0x000000ffff1a8224 */ /* 0x000fe400078e00ff */
[----:B------:R-:W-:Y:S02]  /*2300*/  @P0 IMAD.MOV.U32 R26, RZ, RZ, RZ ;  /* 0x000000ffff1a0224 */ /* 0x000fe400078e00ff */
[----:B------:R-:W-:Y:S01]  /*2310*/  @P0 IMAD.MOV.U32 R27, RZ, RZ, R7 ;  /* 0x000000ffff1b0224 */ /* 0x000fe200078e0007 */
[----:B------:R-:W-:Y:S06]  /*2320*/  BRA `(.L_x_12) ;  /* 0x0000000000147947 */ /* 0x000fec0003800000 */
.L_x_14:
[----:B------:R-:W-:Y:S01]  /*2330*/  LOP3.LUT R27, R21, 0x80000, RZ, 0xfc, !PT ;  /* 0x00080000151b7812 */ /* 0x000fe200078efcff */
[----:B------:R-:W-:Y:S01]  /*2340*/  IMAD.MOV.U32 R26, RZ, RZ, R20 ;  /* 0x000000ffff1a7224 */ /* 0x000fe200078e0014 */
[----:B------:R-:W-:Y:S06]  /*2350*/  BRA `(.L_x_12) ;  /* 0x0000000000087947 */ /* 0x000fec0003800000 */
.L_x_13:
[----:B------:R-:W-:Y:S01]  /*2360*/  LOP3.LUT R27, R23, 0x80000, RZ, 0xfc, !PT ;  /* 0x00080000171b7812 */ /* 0x000fe200078efcff */
[----:B------:R-:W-:-:S07]  /*2370*/  IMAD.MOV.U32 R26, RZ, RZ, R22 ;  /* 0x000000ffff1a7224 */ /* 0x000fce00078e0016 */
.L_x_12:
[----:B------:R-:W-:Y:S05]  /*2380*/  BSYNC.RECONVERGENT B1 ;  /* 0x0000000000017941 */ /* 0x000fea0003800200 */
.L_x_10:
[----:B------:R-:W-:-:S04]  /*2390*/  IMAD.MOV.U32 R7, RZ, RZ, 0x0 ;  /* 0x00000000ff077424 */ /* 0x000fc800078e00ff */
[----:B------:R-:W-:Y:S05]  /*23a0*/  RET.REL.NODEC R6 `(_Z9ff_singleP7double2S0_S0_S0_PdPKdS3_S3_S3_S3_S3_) ;  /* 0xffffffdc06147950 */ /* 0x000fea0003c3ffff */
.L_x_15:
[----:B------:R-:W-:-:S00]  /*23b0*/  BRA `(.L_x_15) ;  /* 0xfffffffc00fc7947 */ /* 0x000fc0000383ffff */
[----:B------:R-:W-:-:S00]  /*23c0*/  NOP ;  /* 0x0000000000007918 */ /* 0x000fc00000000000 */
        /* <DEDUP_REMOVED lines=11> */
.L_x_16:


//--------------------- .nv.shared.reserved.0     --------------------------
	.section	.nv.shared.reserved.0,"aw",@nobits
	.weak		__nv_reservedSMEM_offset_0_alias
	.size		__nv_reservedSMEM_offset_0_alias, 0, 64
	.other		__nv_reservedSMEM_offset_0_alias,@"STO_CUDA_RESERVED_SHARED STV_DEFAULT"
__nv_reservedSMEM_offset_0_alias:
	.zero		0
	.zero		64


//--------------------- .nv.constant0._Z9ff_singleP7double2S0_S0_S0_PdPKdS3_S3_S3_S3_S3_ --------------------------
	.section	.nv.constant0._Z9ff_singleP7double2S0_S0_S0_PdPKdS3_S3_S3_S3_S3_,"a",@progbits
	.sectionflags	@""
	.align	4
.nv.constant0._Z9ff_singleP7double2S0_S0_S0_PdPKdS3_S3_S3_S3_S3_:
	.zero		984


//--------------------- SYMBOLS --------------------------

	.type		.nv.reservedSmem.offset0,@object
	.size		.nv.reservedSmem.offset0,0x4
